//
// Generated by NVIDIA NVVM Compiler
//
// Compiler Build ID: CL-36424714
// Cuda compilation tools, release 13.0, V13.0.88
// Based on NVVM 20.0.0
//

.version 9.0
.target sm_100
.address_size 64

	// .globl	rope_f32
.global .align 4 .b8 __cudart_i2opi_f[24] = {65, 144, 67, 60, 153, 149, 98, 219, 192, 221, 52, 245, 209, 87, 39, 252, 41, 21, 68, 78, 110, 131, 249, 162};

.visible .entry rope_f32(
	.param .u64 .ptr .align 1 rope_f32_param_0,
	.param .u32 rope_f32_param_1,
	.param .f32 rope_f32_param_2,
	.param .u32 rope_f32_param_3,
	.param .u32 rope_f32_param_4,
	.param .u32 rope_f32_param_5
)
{
	.local .align 4 .b8 	__local_depot0[28];
	.reg .b64 	%SP;
	.reg .b64 	%SPL;
	.reg .pred 	%p<36>;
	.reg .b32 	%r<81>;
	.reg .b32 	%f<117>;
	.reg .b64 	%rd<27>;
	.reg .b64 	%fd<3>;

	mov.u64 	%SPL, __local_depot0;
	ld.param.u64 	%rd11, [rope_f32_param_0];
	ld.param.u32 	%r20, [rope_f32_param_1];
	ld.param.f32 	%f18, [rope_f32_param_2];
	ld.param.u32 	%r23, [rope_f32_param_3];
	ld.param.u32 	%r24, [rope_f32_param_4];
	ld.param.u32 	%r22, [rope_f32_param_5];
	add.u64 	%rd1, %SPL, 0;
	mov.u32 	%r25, %ctaid.x;
	mov.u32 	%r26, %ntid.x;
	mov.u32 	%r27, %tid.x;
	mad.lo.s32 	%r1, %r25, %r26, %r27;
	mov.u32 	%r28, %ctaid.y;
	mov.u32 	%r29, %ntid.y;
	mov.u32 	%r30, %tid.y;
	mad.lo.s32 	%r31, %r28, %r29, %r30;
	mov.u32 	%r32, %ctaid.z;
	mov.u32 	%r33, %ntid.z;
	mov.u32 	%r34, %tid.z;
	mad.lo.s32 	%r3, %r32, %r33, %r34;
	setp.ge.s32 	%p1, %r1, %r23;
	setp.ge.s32 	%p2, %r31, %r24;
	or.pred  	%p3, %p1, %p2;
	shr.u32 	%r35, %r22, 31;
	add.s32 	%r36, %r22, %r35;
	shr.s32 	%r4, %r36, 1;
	setp.ge.s32 	%p4, %r3, %r4;
	or.pred  	%p5, %p3, %p4;
	mov.f32 	%f115, 0f3F800000;
	@%p5 bra 	$L__BB0_18;
	cvta.to.global.u64 	%rd13, %rd11;
	add.s32 	%r5, %r20, %r1;
	mad.lo.s32 	%r37, %r24, %r1, %r31;
	mad.lo.s32 	%r38, %r37, %r22, %r3;
	mul.wide.s32 	%rd14, %r38, 4;
	add.s64 	%rd2, %rd13, %rd14;
	ld.global.f32 	%f1, [%rd2];
	mul.wide.s32 	%rd15, %r4, 4;
	add.s64 	%rd3, %rd2, %rd15;
	ld.global.f32 	%f2, [%rd3];
	shl.b32 	%r39, %r3, 1;
	cvt.rn.f32.u32 	%f20, %r39;
	cvt.rn.f32.s32 	%f21, %r22;
	div.rn.f32 	%f22, %f20, %f21;
	mul.f32 	%f23, %f22, 0f3F000000;
	cvt.rzi.f32.f32 	%f24, %f23;
	add.f32 	%f25, %f24, %f24;
	sub.f32 	%f26, %f22, %f25;
	abs.f32 	%f4, %f26;
	abs.f32 	%f5, %f18;
	setp.lt.f32 	%p6, %f5, 0f00800000;
	mul.f32 	%f27, %f5, 0f4B800000;
	selp.f32 	%f28, %f27, %f5, %p6;
	selp.f32 	%f29, 0fC1C00000, 0f00000000, %p6;
	mov.b32 	%r40, %f28;
	add.s32 	%r41, %r40, -1060439283;
	and.b32  	%r42, %r41, -8388608;
	sub.s32 	%r43, %r40, %r42;
	mov.b32 	%f30, %r43;
	cvt.rn.f32.s32 	%f31, %r42;
	fma.rn.f32 	%f32, %f31, 0f34000000, %f29;
	add.f32 	%f33, %f30, 0fBF800000;
	add.f32 	%f34, %f30, 0f3F800000;
	rcp.approx.ftz.f32 	%f35, %f34;
	add.f32 	%f36, %f33, %f33;
	mul.f32 	%f37, %f36, %f35;
	mul.f32 	%f38, %f37, %f37;
	sub.f32 	%f39, %f33, %f37;
	add.f32 	%f40, %f39, %f39;
	neg.f32 	%f41, %f37;
	fma.rn.f32 	%f42, %f41, %f33, %f40;
	mul.rn.f32 	%f43, %f35, %f42;
	fma.rn.f32 	%f44, %f38, 0f3A2C32E4, 0f3B52E7DB;
	fma.rn.f32 	%f45, %f44, %f38, 0f3C93BB73;
	fma.rn.f32 	%f46, %f45, %f38, 0f3DF6384F;
	mul.rn.f32 	%f47, %f46, %f38;
	fma.rn.f32 	%f48, %f37, 0f3FB8AA3B, %f32;
	sub.f32 	%f49, %f32, %f48;
	fma.rn.f32 	%f50, %f37, 0f3FB8AA3B, %f49;
	fma.rn.f32 	%f51, %f43, 0f3FB8AA3B, %f50;
	fma.rn.f32 	%f52, %f37, 0f32A55E34, %f51;
	mul.f32 	%f53, %f47, 0f40400000;
	fma.rn.f32 	%f54, %f53, %f43, %f52;
	fma.rn.f32 	%f55, %f47, %f37, %f54;
	add.rn.f32 	%f56, %f48, %f55;
	neg.f32 	%f57, %f48;
	add.rn.f32 	%f58, %f56, %f57;
	neg.f32 	%f59, %f58;
	add.rn.f32 	%f60, %f55, %f59;
	mul.rn.f32 	%f61, %f56, %f22;
	neg.f32 	%f62, %f61;
	fma.rn.f32 	%f63, %f56, %f22, %f62;
	fma.rn.f32 	%f64, %f60, %f22, %f63;
	cvt.rni.f32.f32 	%f65, %f61;
	sub.f32 	%f66, %f61, %f65;
	add.f32 	%f67, %f66, %f64;
	fma.rn.f32 	%f68, %f67, 0f391FCB8E, 0f3AAF85ED;
	fma.rn.f32 	%f69, %f68, %f67, 0f3C1D9856;
	fma.rn.f32 	%f70, %f69, %f67, 0f3D6357BB;
	fma.rn.f32 	%f71, %f70, %f67, 0f3E75FDEC;
	fma.rn.f32 	%f72, %f71, %f67, 0f3F317218;
	fma.rn.f32 	%f73, %f72, %f67, 0f3F800000;
	cvt.rzi.s32.f32 	%r44, %f65;
	setp.gt.f32 	%p7, %f65, 0f00000000;
	selp.b32 	%r45, 0, -2097152000, %p7;
	add.s32 	%r46, %r45, 2130706432;
	mov.b32 	%f74, %r46;
	mul.f32 	%f75, %f73, %f74;
	shl.b32 	%r47, %r44, 23;
	sub.s32 	%r48, %r47, %r45;
	mov.b32 	%f76, %r48;
	mul.f32 	%f77, %f75, %f76;
	abs.f32 	%f78, %f61;
	setp.gt.f32 	%p8, %f78, 0f43180000;
	setp.lt.f32 	%p9, %f61, 0f00000000;
	selp.f32 	%f79, 0f00000000, 0f7F800000, %p9;
	selp.f32 	%f6, %f79, %f77, %p8;
	setp.eq.f32 	%p10, %f18, 0f3F800000;
	setp.eq.f32 	%p11, %f22, 0f00000000;
	or.pred  	%p12, %p10, %p11;
	@%p12 bra 	$L__BB0_9;
	setp.num.f32 	%p13, %f5, %f5;
	abs.f32 	%f80, %f22;
	setp.num.f32 	%p14, %f80, %f80;
	and.pred  	%p15, %p13, %p14;
	@%p15 bra 	$L__BB0_4;
	add.rn.f32 	%f115, %f18, %f22;
	bra.uni 	$L__BB0_9;
$L__BB0_4:
	setp.neu.f32 	%p16, %f18, 0f00000000;
	setp.neu.f32 	%p17, %f5, 0f7F800000;
	and.pred  	%p18, %p16, %p17;
	@%p18 bra 	$L__BB0_6;
	setp.neu.f32 	%p25, %f4, 0f3F800000;
	add.f32 	%f85, %f18, %f18;
	mov.b32 	%r49, %f85;
	setp.lt.f32 	%p26, %f22, 0f00000000;
	xor.b32  	%r50, %r49, 2139095040;
	selp.b32 	%r51, %r50, %r49, %p26;
	and.b32  	%r52, %r51, 2147483647;
	selp.b32 	%r53, %r52, %r51, %p25;
	mov.b32 	%f115, %r53;
	bra.uni 	$L__BB0_9;
$L__BB0_6:
	setp.eq.f32 	%p19, %f18, 0fBF800000;
	setp.eq.f32 	%p20, %f80, 0f7F800000;
	and.pred  	%p21, %p19, %p20;
	@%p21 bra 	$L__BB0_9;
	setp.geu.f32 	%p22, %f18, 0f00000000;
	mov.f32 	%f115, %f6;
	@%p22 bra 	$L__BB0_9;
	setp.neu.f32 	%p23, %f4, 0f3F800000;
	neg.f32 	%f82, %f6;
	selp.f32 	%f83, %f6, %f82, %p23;
	cvt.rmi.f32.f32 	%f84, %f22;
	setp.neu.f32 	%p24, %f22, %f84;
	selp.f32 	%f115, 0f7FFFFFFF, %f83, %p24;
$L__BB0_9:
	cvt.rn.f32.s32 	%f86, %r5;
	div.rn.f32 	%f12, %f86, %f115;
	mul.f32 	%f87, %f12, 0f3F22F983;
	cvt.rni.s32.f32 	%r80, %f87;
	cvt.rn.f32.s32 	%f88, %r80;
	fma.rn.f32 	%f89, %f88, 0fBFC90FDA, %f12;
	fma.rn.f32 	%f90, %f88, 0fB3A22168, %f89;
	fma.rn.f32 	%f116, %f88, 0fA7C234C5, %f90;
	abs.f32 	%f14, %f12;
	setp.ltu.f32 	%p27, %f14, 0f47CE4780;
	@%p27 bra 	$L__BB0_17;
	setp.neu.f32 	%p28, %f14, 0f7F800000;
	@%p28 bra 	$L__BB0_12;
	mov.f32 	%f93, 0f00000000;
	mul.rn.f32 	%f116, %f12, %f93;
	mov.b32 	%r80, 0;
	bra.uni 	$L__BB0_17;
$L__BB0_12:
	mov.b32 	%r7, %f12;
	shl.b32 	%r55, %r7, 8;
	or.b32  	%r8, %r55, -2147483648;
	mov.b64 	%rd26, 0;
	mov.b32 	%r77, 0;
	mov.u64 	%rd24, __cudart_i2opi_f;
	mov.u64 	%rd25, %rd1;
$L__BB0_13:
	.pragma "nounroll";
	ld.global.nc.u32 	%r56, [%rd24];
	mad.wide.u32 	%rd18, %r56, %r8, %rd26;
	shr.u64 	%rd26, %rd18, 32;
	st.local.u32 	[%rd25], %rd18;
	add.s32 	%r77, %r77, 1;
	add.s64 	%rd25, %rd25, 4;
	add.s64 	%rd24, %rd24, 4;
	setp.ne.s32 	%p29, %r77, 6;
	@%p29 bra 	$L__BB0_13;
	shr.u32 	%r57, %r7, 23;
	st.local.u32 	[%rd1+24], %rd26;
	and.b32  	%r11, %r57, 31;
	and.b32  	%r58, %r57, 224;
	add.s32 	%r59, %r58, -128;
	shr.u32 	%r60, %r59, 5;
	mul.wide.u32 	%rd19, %r60, 4;
	sub.s64 	%rd10, %rd1, %rd19;
	ld.local.u32 	%r78, [%rd10+24];
	ld.local.u32 	%r79, [%rd10+20];
	setp.eq.s32 	%p30, %r11, 0;
	@%p30 bra 	$L__BB0_16;
	shf.l.wrap.b32 	%r78, %r79, %r78, %r11;
	ld.local.u32 	%r61, [%rd10+16];
	shf.l.wrap.b32 	%r79, %r61, %r79, %r11;
$L__BB0_16:
	shr.u32 	%r62, %r78, 30;
	shf.l.wrap.b32 	%r63, %r79, %r78, 2;
	shl.b32 	%r64, %r79, 2;
	shr.u32 	%r65, %r63, 31;
	add.s32 	%r66, %r65, %r62;
	neg.s32 	%r67, %r66;
	setp.lt.s32 	%p31, %r7, 0;
	selp.b32 	%r80, %r67, %r66, %p31;
	xor.b32  	%r68, %r63, %r7;
	shr.s32 	%r69, %r63, 31;
	xor.b32  	%r70, %r69, %r63;
	xor.b32  	%r71, %r69, %r64;
	cvt.u64.u32 	%rd20, %r70;
	shl.b64 	%rd21, %rd20, 32;
	cvt.u64.u32 	%rd22, %r71;
	or.b64  	%rd23, %rd21, %rd22;
	cvt.rn.f64.s64 	%fd1, %rd23;
	mul.f64 	%fd2, %fd1, 0d3BF921FB54442D19;
	cvt.rn.f32.f64 	%f91, %fd2;
	neg.f32 	%f92, %f91;
	setp.lt.s32 	%p32, %r68, 0;
	selp.f32 	%f116, %f92, %f91, %p32;
$L__BB0_17:
	mul.f32 	%f94, %f116, %f116;
	fma.rn.f32 	%f95, %f94, 0f37CBAC00, 0fBAB607ED;
	fma.rn.f32 	%f96, %f95, %f94, 0f3D2AAABB;
	fma.rn.f32 	%f97, %f96, %f94, 0fBEFFFFFF;
	fma.rn.f32 	%f98, %f97, %f94, 0f3F800000;
	fma.rn.f32 	%f99, %f94, %f116, 0f00000000;
	fma.rn.f32 	%f100, %f94, 0fB94D4153, 0f3C0885E4;
	fma.rn.f32 	%f101, %f100, %f94, 0fBE2AAAA8;
	fma.rn.f32 	%f102, %f101, %f99, %f116;
	and.b32  	%r73, %r80, 1;
	setp.eq.b32 	%p33, %r73, 1;
	selp.f32 	%f103, %f98, %f102, %p33;
	selp.f32 	%f104, %f102, %f98, %p33;
	and.b32  	%r74, %r80, 2;
	setp.eq.s32 	%p34, %r74, 0;
	neg.f32 	%f105, %f103;
	selp.f32 	%f106, %f103, %f105, %p34;
	add.s32 	%r75, %r80, 1;
	and.b32  	%r76, %r75, 2;
	setp.eq.s32 	%p35, %r76, 0;
	neg.f32 	%f107, %f104;
	selp.f32 	%f108, %f104, %f107, %p35;
	mul.f32 	%f109, %f1, %f108;
	mul.f32 	%f110, %f2, %f106;
	sub.f32 	%f111, %f109, %f110;
	st.global.f32 	[%rd2], %f111;
	mul.f32 	%f112, %f1, %f106;
	fma.rn.f32 	%f113, %f2, %f108, %f112;
	st.global.f32 	[%rd3], %f113;
$L__BB0_18:
	ret;

}
	// .globl	rope_f16
.visible .entry rope_f16(
	.param .u64 .ptr .align 1 rope_f16_param_0,
	.param .u32 rope_f16_param_1,
	.param .f32 rope_f16_param_2,
	.param .u32 rope_f16_param_3,
	.param .u32 rope_f16_param_4,
	.param .u32 rope_f16_param_5
)
{
	.local .align 4 .b8 	__local_depot1[28];
	.reg .b64 	%SP;
	.reg .b64 	%SPL;
	.reg .pred 	%p<36>;
	.reg .b16 	%rs<23>;
	.reg .b32 	%r<81>;
	.reg .b32 	%f<110>;
	.reg .b64 	%rd<27>;
	.reg .b64 	%fd<3>;

	mov.u64 	%SPL, __local_depot1;
	ld.param.u64 	%rd11, [rope_f16_param_0];
	ld.param.u32 	%r20, [rope_f16_param_1];
	ld.param.f32 	%f16, [rope_f16_param_2];
	ld.param.u32 	%r23, [rope_f16_param_3];
	ld.param.u32 	%r24, [rope_f16_param_4];
	ld.param.u32 	%r22, [rope_f16_param_5];
	add.u64 	%rd1, %SPL, 0;
	mov.u32 	%r25, %ctaid.x;
	mov.u32 	%r26, %ntid.x;
	mov.u32 	%r27, %tid.x;
	mad.lo.s32 	%r1, %r25, %r26, %r27;
	mov.u32 	%r28, %ctaid.y;
	mov.u32 	%r29, %ntid.y;
	mov.u32 	%r30, %tid.y;
	mad.lo.s32 	%r31, %r28, %r29, %r30;
	mov.u32 	%r32, %ctaid.z;
	mov.u32 	%r33, %ntid.z;
	mov.u32 	%r34, %tid.z;
	mad.lo.s32 	%r3, %r32, %r33, %r34;
	setp.ge.s32 	%p1, %r1, %r23;
	setp.ge.s32 	%p2, %r31, %r24;
	or.pred  	%p3, %p1, %p2;
	shr.u32 	%r35, %r22, 31;
	add.s32 	%r36, %r22, %r35;
	shr.s32 	%r4, %r36, 1;
	setp.ge.s32 	%p4, %r3, %r4;
	or.pred  	%p5, %p3, %p4;
	mov.f32 	%f108, 0f3F800000;
	@%p5 bra 	$L__BB1_18;
	cvta.to.global.u64 	%rd13, %rd11;
	add.s32 	%r5, %r20, %r1;
	mad.lo.s32 	%r37, %r24, %r1, %r31;
	mad.lo.s32 	%r38, %r37, %r22, %r3;
	mul.wide.s32 	%rd14, %r38, 2;
	add.s64 	%rd2, %rd13, %rd14;
	ld.global.u16 	%rs1, [%rd2];
	mul.wide.s32 	%rd15, %r4, 2;
	add.s64 	%rd3, %rd2, %rd15;
	ld.global.u16 	%rs2, [%rd3];
	shl.b32 	%r39, %r3, 1;
	cvt.rn.f32.u32 	%f18, %r39;
	cvt.rn.f32.s32 	%f19, %r22;
	div.rn.f32 	%f20, %f18, %f19;
	mul.f32 	%f21, %f20, 0f3F000000;
	cvt.rzi.f32.f32 	%f22, %f21;
	add.f32 	%f23, %f22, %f22;
	sub.f32 	%f24, %f20, %f23;
	abs.f32 	%f2, %f24;
	abs.f32 	%f3, %f16;
	setp.lt.f32 	%p6, %f3, 0f00800000;
	mul.f32 	%f25, %f3, 0f4B800000;
	selp.f32 	%f26, %f25, %f3, %p6;
	selp.f32 	%f27, 0fC1C00000, 0f00000000, %p6;
	mov.b32 	%r40, %f26;
	add.s32 	%r41, %r40, -1060439283;
	and.b32  	%r42, %r41, -8388608;
	sub.s32 	%r43, %r40, %r42;
	mov.b32 	%f28, %r43;
	cvt.rn.f32.s32 	%f29, %r42;
	fma.rn.f32 	%f30, %f29, 0f34000000, %f27;
	add.f32 	%f31, %f28, 0fBF800000;
	add.f32 	%f32, %f28, 0f3F800000;
	rcp.approx.ftz.f32 	%f33, %f32;
	add.f32 	%f34, %f31, %f31;
	mul.f32 	%f35, %f34, %f33;
	mul.f32 	%f36, %f35, %f35;
	sub.f32 	%f37, %f31, %f35;
	add.f32 	%f38, %f37, %f37;
	neg.f32 	%f39, %f35;
	fma.rn.f32 	%f40, %f39, %f31, %f38;
	mul.rn.f32 	%f41, %f33, %f40;
	fma.rn.f32 	%f42, %f36, 0f3A2C32E4, 0f3B52E7DB;
	fma.rn.f32 	%f43, %f42, %f36, 0f3C93BB73;
	fma.rn.f32 	%f44, %f43, %f36, 0f3DF6384F;
	mul.rn.f32 	%f45, %f44, %f36;
	fma.rn.f32 	%f46, %f35, 0f3FB8AA3B, %f30;
	sub.f32 	%f47, %f30, %f46;
	fma.rn.f32 	%f48, %f35, 0f3FB8AA3B, %f47;
	fma.rn.f32 	%f49, %f41, 0f3FB8AA3B, %f48;
	fma.rn.f32 	%f50, %f35, 0f32A55E34, %f49;
	mul.f32 	%f51, %f45, 0f40400000;
	fma.rn.f32 	%f52, %f51, %f41, %f50;
	fma.rn.f32 	%f53, %f45, %f35, %f52;
	add.rn.f32 	%f54, %f46, %f53;
	neg.f32 	%f55, %f46;
	add.rn.f32 	%f56, %f54, %f55;
	neg.f32 	%f57, %f56;
	add.rn.f32 	%f58, %f53, %f57;
	mul.rn.f32 	%f59, %f54, %f20;
	neg.f32 	%f60, %f59;
	fma.rn.f32 	%f61, %f54, %f20, %f60;
	fma.rn.f32 	%f62, %f58, %f20, %f61;
	cvt.rni.f32.f32 	%f63, %f59;
	sub.f32 	%f64, %f59, %f63;
	add.f32 	%f65, %f64, %f62;
	fma.rn.f32 	%f66, %f65, 0f391FCB8E, 0f3AAF85ED;
	fma.rn.f32 	%f67, %f66, %f65, 0f3C1D9856;
	fma.rn.f32 	%f68, %f67, %f65, 0f3D6357BB;
	fma.rn.f32 	%f69, %f68, %f65, 0f3E75FDEC;
	fma.rn.f32 	%f70, %f69, %f65, 0f3F317218;
	fma.rn.f32 	%f71, %f70, %f65, 0f3F800000;
	cvt.rzi.s32.f32 	%r44, %f63;
	setp.gt.f32 	%p7, %f63, 0f00000000;
	selp.b32 	%r45, 0, -2097152000, %p7;
	add.s32 	%r46, %r45, 2130706432;
	mov.b32 	%f72, %r46;
	mul.f32 	%f73, %f71, %f72;
	shl.b32 	%r47, %r44, 23;
	sub.s32 	%r48, %r47, %r45;
	mov.b32 	%f74, %r48;
	mul.f32 	%f75, %f73, %f74;
	abs.f32 	%f76, %f59;
	setp.gt.f32 	%p8, %f76, 0f43180000;
	setp.lt.f32 	%p9, %f59, 0f00000000;
	selp.f32 	%f77, 0f00000000, 0f7F800000, %p9;
	selp.f32 	%f4, %f77, %f75, %p8;
	setp.eq.f32 	%p10, %f16, 0f3F800000;
	setp.eq.f32 	%p11, %f20, 0f00000000;
	or.pred  	%p12, %p10, %p11;
	@%p12 bra 	$L__BB1_9;
	setp.num.f32 	%p13, %f3, %f3;
	abs.f32 	%f78, %f20;
	setp.num.f32 	%p14, %f78, %f78;
	and.pred  	%p15, %p13, %p14;
	@%p15 bra 	$L__BB1_4;
	add.rn.f32 	%f108, %f16, %f20;
	bra.uni 	$L__BB1_9;
$L__BB1_4:
	setp.neu.f32 	%p16, %f16, 0f00000000;
	setp.neu.f32 	%p17, %f3, 0f7F800000;
	and.pred  	%p18, %p16, %p17;
	@%p18 bra 	$L__BB1_6;
	setp.neu.f32 	%p25, %f2, 0f3F800000;
	add.f32 	%f83, %f16, %f16;
	mov.b32 	%r49, %f83;
	setp.lt.f32 	%p26, %f20, 0f00000000;
	xor.b32  	%r50, %r49, 2139095040;
	selp.b32 	%r51, %r50, %r49, %p26;
	and.b32  	%r52, %r51, 2147483647;
	selp.b32 	%r53, %r52, %r51, %p25;
	mov.b32 	%f108, %r53;
	bra.uni 	$L__BB1_9;
$L__BB1_6:
	setp.eq.f32 	%p19, %f16, 0fBF800000;
	setp.eq.f32 	%p20, %f78, 0f7F800000;
	and.pred  	%p21, %p19, %p20;
	@%p21 bra 	$L__BB1_9;
	setp.geu.f32 	%p22, %f16, 0f00000000;
	mov.f32 	%f108, %f4;
	@%p22 bra 	$L__BB1_9;
	setp.neu.f32 	%p23, %f2, 0f3F800000;
	neg.f32 	%f80, %f4;
	selp.f32 	%f81, %f4, %f80, %p23;
	cvt.rmi.f32.f32 	%f82, %f20;
	setp.neu.f32 	%p24, %f20, %f82;
	selp.f32 	%f108, 0f7FFFFFFF, %f81, %p24;
$L__BB1_9:
	cvt.rn.f32.s32 	%f84, %r5;
	div.rn.f32 	%f10, %f84, %f108;
	mul.f32 	%f85, %f10, 0f3F22F983;
	cvt.rni.s32.f32 	%r80, %f85;
	cvt.rn.f32.s32 	%f86, %r80;
	fma.rn.f32 	%f87, %f86, 0fBFC90FDA, %f10;
	fma.rn.f32 	%f88, %f86, 0fB3A22168, %f87;
	fma.rn.f32 	%f109, %f86, 0fA7C234C5, %f88;
	abs.f32 	%f12, %f10;
	setp.ltu.f32 	%p27, %f12, 0f47CE4780;
	@%p27 bra 	$L__BB1_17;
	setp.neu.f32 	%p28, %f12, 0f7F800000;
	@%p28 bra 	$L__BB1_12;
	mov.f32 	%f91, 0f00000000;
	mul.rn.f32 	%f109, %f10, %f91;
	mov.b32 	%r80, 0;
	bra.uni 	$L__BB1_17;
$L__BB1_12:
	mov.b32 	%r7, %f10;
	shl.b32 	%r55, %r7, 8;
	or.b32  	%r8, %r55, -2147483648;
	mov.b64 	%rd26, 0;
	mov.b32 	%r77, 0;
	mov.u64 	%rd24, __cudart_i2opi_f;
	mov.u64 	%rd25, %rd1;
$L__BB1_13:
	.pragma "nounroll";
	ld.global.nc.u32 	%r56, [%rd24];
	mad.wide.u32 	%rd18, %r56, %r8, %rd26;
	shr.u64 	%rd26, %rd18, 32;
	st.local.u32 	[%rd25], %rd18;
	add.s32 	%r77, %r77, 1;
	add.s64 	%rd25, %rd25, 4;
	add.s64 	%rd24, %rd24, 4;
	setp.ne.s32 	%p29, %r77, 6;
	@%p29 bra 	$L__BB1_13;
	shr.u32 	%r57, %r7, 23;
	st.local.u32 	[%rd1+24], %rd26;
	and.b32  	%r11, %r57, 31;
	and.b32  	%r58, %r57, 224;
	add.s32 	%r59, %r58, -128;
	shr.u32 	%r60, %r59, 5;
	mul.wide.u32 	%rd19, %r60, 4;
	sub.s64 	%rd10, %rd1, %rd19;
	ld.local.u32 	%r78, [%rd10+24];
	ld.local.u32 	%r79, [%rd10+20];
	setp.eq.s32 	%p30, %r11, 0;
	@%p30 bra 	$L__BB1_16;
	shf.l.wrap.b32 	%r78, %r79, %r78, %r11;
	ld.local.u32 	%r61, [%rd10+16];
	shf.l.wrap.b32 	%r79, %r61, %r79, %r11;
$L__BB1_16:
	shr.u32 	%r62, %r78, 30;
	shf.l.wrap.b32 	%r63, %r79, %r78, 2;
	shl.b32 	%r64, %r79, 2;
	shr.u32 	%r65, %r63, 31;
	add.s32 	%r66, %r65, %r62;
	neg.s32 	%r67, %r66;
	setp.lt.s32 	%p31, %r7, 0;
	selp.b32 	%r80, %r67, %r66, %p31;
	xor.b32  	%r68, %r63, %r7;
	shr.s32 	%r69, %r63, 31;
	xor.b32  	%r70, %r69, %r63;
	xor.b32  	%r71, %r69, %r64;
	cvt.u64.u32 	%rd20, %r70;
	shl.b64 	%rd21, %rd20, 32;
	cvt.u64.u32 	%rd22, %r71;
	or.b64  	%rd23, %rd21, %rd22;
	cvt.rn.f64.s64 	%fd1, %rd23;
	mul.f64 	%fd2, %fd1, 0d3BF921FB54442D19;
	cvt.rn.f32.f64 	%f89, %fd2;
	neg.f32 	%f90, %f89;
	setp.lt.s32 	%p32, %r68, 0;
	selp.f32 	%f109, %f90, %f89, %p32;
$L__BB1_17:
	mul.f32 	%f94, %f109, %f109;
	fma.rn.f32 	%f95, %f94, 0f37CBAC00, 0fBAB607ED;
	fma.rn.f32 	%f96, %f95, %f94, 0f3D2AAABB;
	fma.rn.f32 	%f97, %f96, %f94, 0fBEFFFFFF;
	fma.rn.f32 	%f98, %f97, %f94, 0f3F800000;
	fma.rn.f32 	%f99, %f94, %f109, 0f00000000;
	fma.rn.f32 	%f100, %f94, 0fB94D4153, 0f3C0885E4;
	fma.rn.f32 	%f101, %f100, %f94, 0fBE2AAAA8;
	fma.rn.f32 	%f102, %f101, %f99, %f109;
	and.b32  	%r73, %r80, 1;
	setp.eq.b32 	%p33, %r73, 1;
	selp.f32 	%f103, %f98, %f102, %p33;
	selp.f32 	%f104, %f102, %f98, %p33;
	and.b32  	%r74, %r80, 2;
	setp.eq.s32 	%p34, %r74, 0;
	neg.f32 	%f105, %f103;
	selp.f32 	%f93, %f103, %f105, %p34;
	add.s32 	%r75, %r80, 1;
	and.b32  	%r76, %r75, 2;
	setp.eq.s32 	%p35, %r76, 0;
	neg.f32 	%f106, %f104;
	selp.f32 	%f92, %f104, %f106, %p35;
	// begin inline asm
	{  cvt.rn.f16.f32 %rs3, %f92;}

	// end inline asm
	// begin inline asm
	{mul.f16 %rs4,%rs1,%rs3;
}
	// end inline asm
	// begin inline asm
	{  cvt.rn.f16.f32 %rs7, %f93;}

	// end inline asm
	// begin inline asm
	{mul.f16 %rs8,%rs2,%rs7;
}
	// end inline asm
	// begin inline asm
	{sub.f16 %rs11,%rs4,%rs8;
}
	// end inline asm
	st.global.u16 	[%rd2], %rs11;
	// begin inline asm
	{mul.f16 %rs14,%rs2,%rs3;
}
	// end inline asm
	// begin inline asm
	{mul.f16 %rs17,%rs1,%rs7;
}
	// end inline asm
	// begin inline asm
	{add.f16 %rs20,%rs14,%rs17;
}
	// end inline asm
	st.global.u16 	[%rd3], %rs20;
$L__BB1_18:
	ret;

}
	// .globl	rope_bf16
.visible .entry rope_bf16(
	.param .u64 .ptr .align 1 rope_bf16_param_0,
	.param .u32 rope_bf16_param_1,
	.param .f32 rope_bf16_param_2,
	.param .u32 rope_bf16_param_3,
	.param .u32 rope_bf16_param_4,
	.param .u32 rope_bf16_param_5
)
{
	.local .align 4 .b8 	__local_depot2[28];
	.reg .b64 	%SP;
	.reg .b64 	%SPL;
	.reg .pred 	%p<36>;
	.reg .b16 	%rs<23>;
	.reg .b32 	%r<81>;
	.reg .b32 	%f<110>;
	.reg .b64 	%rd<27>;
	.reg .b64 	%fd<3>;

	mov.u64 	%SPL, __local_depot2;
	ld.param.u64 	%rd11, [rope_bf16_param_0];
	ld.param.u32 	%r20, [rope_bf16_param_1];
	ld.param.f32 	%f16, [rope_bf16_param_2];
	ld.param.u32 	%r23, [rope_bf16_param_3];
	ld.param.u32 	%r24, [rope_bf16_param_4];
	ld.param.u32 	%r22, [rope_bf16_param_5];
	add.u64 	%rd1, %SPL, 0;
	mov.u32 	%r25, %ctaid.x;
	mov.u32 	%r26, %ntid.x;
	mov.u32 	%r27, %tid.x;
	mad.lo.s32 	%r1, %r25, %r26, %r27;
	mov.u32 	%r28, %ctaid.y;
	mov.u32 	%r29, %ntid.y;
	mov.u32 	%r30, %tid.y;
	mad.lo.s32 	%r31, %r28, %r29, %r30;
	mov.u32 	%r32, %ctaid.z;
	mov.u32 	%r33, %ntid.z;
	mov.u32 	%r34, %tid.z;
	mad.lo.s32 	%r3, %r32, %r33, %r34;
	setp.ge.s32 	%p1, %r1, %r23;
	setp.ge.s32 	%p2, %r31, %r24;
	or.pred  	%p3, %p1, %p2;
	shr.u32 	%r35, %r22, 31;
	add.s32 	%r36, %r22, %r35;
	shr.s32 	%r4, %r36, 1;
	setp.ge.s32 	%p4, %r3, %r4;
	or.pred  	%p5, %p3, %p4;
	mov.f32 	%f108, 0f3F800000;
	@%p5 bra 	$L__BB2_18;
	cvta.to.global.u64 	%rd13, %rd11;
	add.s32 	%r5, %r20, %r1;
	mad.lo.s32 	%r37, %r24, %r1, %r31;
	mad.lo.s32 	%r38, %r37, %r22, %r3;
	mul.wide.s32 	%rd14, %r38, 2;
	add.s64 	%rd2, %rd13, %rd14;
	ld.global.u16 	%rs1, [%rd2];
	mul.wide.s32 	%rd15, %r4, 2;
	add.s64 	%rd3, %rd2, %rd15;
	ld.global.u16 	%rs2, [%rd3];
	shl.b32 	%r39, %r3, 1;
	cvt.rn.f32.u32 	%f18, %r39;
	cvt.rn.f32.s32 	%f19, %r22;
	div.rn.f32 	%f20, %f18, %f19;
	mul.f32 	%f21, %f20, 0f3F000000;
	cvt.rzi.f32.f32 	%f22, %f21;
	add.f32 	%f23, %f22, %f22;
	sub.f32 	%f24, %f20, %f23;
	abs.f32 	%f2, %f24;
	abs.f32 	%f3, %f16;
	setp.lt.f32 	%p6, %f3, 0f00800000;
	mul.f32 	%f25, %f3, 0f4B800000;
	selp.f32 	%f26, %f25, %f3, %p6;
	selp.f32 	%f27, 0fC1C00000, 0f00000000, %p6;
	mov.b32 	%r40, %f26;
	add.s32 	%r41, %r40, -1060439283;
	and.b32  	%r42, %r41, -8388608;
	sub.s32 	%r43, %r40, %r42;
	mov.b32 	%f28, %r43;
	cvt.rn.f32.s32 	%f29, %r42;
	fma.rn.f32 	%f30, %f29, 0f34000000, %f27;
	add.f32 	%f31, %f28, 0fBF800000;
	add.f32 	%f32, %f28, 0f3F800000;
	rcp.approx.ftz.f32 	%f33, %f32;
	add.f32 	%f34, %f31, %f31;
	mul.f32 	%f35, %f34, %f33;
	mul.f32 	%f36, %f35, %f35;
	sub.f32 	%f37, %f31, %f35;
	add.f32 	%f38, %f37, %f37;
	neg.f32 	%f39, %f35;
	fma.rn.f32 	%f40, %f39, %f31, %f38;
	mul.rn.f32 	%f41, %f33, %f40;
	fma.rn.f32 	%f42, %f36, 0f3A2C32E4, 0f3B52E7DB;
	fma.rn.f32 	%f43, %f42, %f36, 0f3C93BB73;
	fma.rn.f32 	%f44, %f43, %f36, 0f3DF6384F;
	mul.rn.f32 	%f45, %f44, %f36;
	fma.rn.f32 	%f46, %f35, 0f3FB8AA3B, %f30;
	sub.f32 	%f47, %f30, %f46;
	fma.rn.f32 	%f48, %f35, 0f3FB8AA3B, %f47;
	fma.rn.f32 	%f49, %f41, 0f3FB8AA3B, %f48;
	fma.rn.f32 	%f50, %f35, 0f32A55E34, %f49;
	mul.f32 	%f51, %f45, 0f40400000;
	fma.rn.f32 	%f52, %f51, %f41, %f50;
	fma.rn.f32 	%f53, %f45, %f35, %f52;
	add.rn.f32 	%f54, %f46, %f53;
	neg.f32 	%f55, %f46;
	add.rn.f32 	%f56, %f54, %f55;
	neg.f32 	%f57, %f56;
	add.rn.f32 	%f58, %f53, %f57;
	mul.rn.f32 	%f59, %f54, %f20;
	neg.f32 	%f60, %f59;
	fma.rn.f32 	%f61, %f54, %f20, %f60;
	fma.rn.f32 	%f62, %f58, %f20, %f61;
	cvt.rni.f32.f32 	%f63, %f59;
	sub.f32 	%f64, %f59, %f63;
	add.f32 	%f65, %f64, %f62;
	fma.rn.f32 	%f66, %f65, 0f391FCB8E, 0f3AAF85ED;
	fma.rn.f32 	%f67, %f66, %f65, 0f3C1D9856;
	fma.rn.f32 	%f68, %f67, %f65, 0f3D6357BB;
	fma.rn.f32 	%f69, %f68, %f65, 0f3E75FDEC;
	fma.rn.f32 	%f70, %f69, %f65, 0f3F317218;
	fma.rn.f32 	%f71, %f70, %f65, 0f3F800000;
	cvt.rzi.s32.f32 	%r44, %f63;
	setp.gt.f32 	%p7, %f63, 0f00000000;
	selp.b32 	%r45, 0, -2097152000, %p7;
	add.s32 	%r46, %r45, 2130706432;
	mov.b32 	%f72, %r46;
	mul.f32 	%f73, %f71, %f72;
	shl.b32 	%r47, %r44, 23;
	sub.s32 	%r48, %r47, %r45;
	mov.b32 	%f74, %r48;
	mul.f32 	%f75, %f73, %f74;
	abs.f32 	%f76, %f59;
	setp.gt.f32 	%p8, %f76, 0f43180000;
	setp.lt.f32 	%p9, %f59, 0f00000000;
	selp.f32 	%f77, 0f00000000, 0f7F800000, %p9;
	selp.f32 	%f4, %f77, %f75, %p8;
	setp.eq.f32 	%p10, %f16, 0f3F800000;
	setp.eq.f32 	%p11, %f20, 0f00000000;
	or.pred  	%p12, %p10, %p11;
	@%p12 bra 	$L__BB2_9;
	setp.num.f32 	%p13, %f3, %f3;
	abs.f32 	%f78, %f20;
	setp.num.f32 	%p14, %f78, %f78;
	and.pred  	%p15, %p13, %p14;
	@%p15 bra 	$L__BB2_4;
	add.rn.f32 	%f108, %f16, %f20;
	bra.uni 	$L__BB2_9;
$L__BB2_4:
	setp.neu.f32 	%p16, %f16, 0f00000000;
	setp.neu.f32 	%p17, %f3, 0f7F800000;
	and.pred  	%p18, %p16, %p17;
	@%p18 bra 	$L__BB2_6;
	setp.neu.f32 	%p25, %f2, 0f3F800000;
	add.f32 	%f83, %f16, %f16;
	mov.b32 	%r49, %f83;
	setp.lt.f32 	%p26, %f20, 0f00000000;
	xor.b32  	%r50, %r49, 2139095040;
	selp.b32 	%r51, %r50, %r49, %p26;
	and.b32  	%r52, %r51, 2147483647;
	selp.b32 	%r53, %r52, %r51, %p25;
	mov.b32 	%f108, %r53;
	bra.uni 	$L__BB2_9;
$L__BB2_6:
	setp.eq.f32 	%p19, %f16, 0fBF800000;
	setp.eq.f32 	%p20, %f78, 0f7F800000;
	and.pred  	%p21, %p19, %p20;
	@%p21 bra 	$L__BB2_9;
	setp.geu.f32 	%p22, %f16, 0f00000000;
	mov.f32 	%f108, %f4;
	@%p22 bra 	$L__BB2_9;
	setp.neu.f32 	%p23, %f2, 0f3F800000;
	neg.f32 	%f80, %f4;
	selp.f32 	%f81, %f4, %f80, %p23;
	cvt.rmi.f32.f32 	%f82, %f20;
	setp.neu.f32 	%p24, %f20, %f82;
	selp.f32 	%f108, 0f7FFFFFFF, %f81, %p24;
$L__BB2_9:
	cvt.rn.f32.s32 	%f84, %r5;
	div.rn.f32 	%f10, %f84, %f108;
	mul.f32 	%f85, %f10, 0f3F22F983;
	cvt.rni.s32.f32 	%r80, %f85;
	cvt.rn.f32.s32 	%f86, %r80;
	fma.rn.f32 	%f87, %f86, 0fBFC90FDA, %f10;
	fma.rn.f32 	%f88, %f86, 0fB3A22168, %f87;
	fma.rn.f32 	%f109, %f86, 0fA7C234C5, %f88;
	abs.f32 	%f12, %f10;
	setp.ltu.f32 	%p27, %f12, 0f47CE4780;
	@%p27 bra 	$L__BB2_17;
	setp.neu.f32 	%p28, %f12, 0f7F800000;
	@%p28 bra 	$L__BB2_12;
	mov.f32 	%f91, 0f00000000;
	mul.rn.f32 	%f109, %f10, %f91;
	mov.b32 	%r80, 0;
	bra.uni 	$L__BB2_17;
$L__BB2_12:
	mov.b32 	%r7, %f10;
	shl.b32 	%r55, %r7, 8;
	or.b32  	%r8, %r55, -2147483648;
	mov.b64 	%rd26, 0;
	mov.b32 	%r77, 0;
	mov.u64 	%rd24, __cudart_i2opi_f;
	mov.u64 	%rd25, %rd1;
$L__BB2_13:
	.pragma "nounroll";
	ld.global.nc.u32 	%r56, [%rd24];
	mad.wide.u32 	%rd18, %r56, %r8, %rd26;
	shr.u64 	%rd26, %rd18, 32;
	st.local.u32 	[%rd25], %rd18;
	add.s32 	%r77, %r77, 1;
	add.s64 	%rd25, %rd25, 4;
	add.s64 	%rd24, %rd24, 4;
	setp.ne.s32 	%p29, %r77, 6;
	@%p29 bra 	$L__BB2_13;
	shr.u32 	%r57, %r7, 23;
	st.local.u32 	[%rd1+24], %rd26;
	and.b32  	%r11, %r57, 31;
	and.b32  	%r58, %r57, 224;
	add.s32 	%r59, %r58, -128;
	shr.u32 	%r60, %r59, 5;
	mul.wide.u32 	%rd19, %r60, 4;
	sub.s64 	%rd10, %rd1, %rd19;
	ld.local.u32 	%r78, [%rd10+24];
	ld.local.u32 	%r79, [%rd10+20];
	setp.eq.s32 	%p30, %r11, 0;
	@%p30 bra 	$L__BB2_16;
	shf.l.wrap.b32 	%r78, %r79, %r78, %r11;
	ld.local.u32 	%r61, [%rd10+16];
	shf.l.wrap.b32 	%r79, %r61, %r79, %r11;
$L__BB2_16:
	shr.u32 	%r62, %r78, 30;
	shf.l.wrap.b32 	%r63, %r79, %r78, 2;
	shl.b32 	%r64, %r79, 2;
	shr.u32 	%r65, %r63, 31;
	add.s32 	%r66, %r65, %r62;
	neg.s32 	%r67, %r66;
	setp.lt.s32 	%p31, %r7, 0;
	selp.b32 	%r80, %r67, %r66, %p31;
	xor.b32  	%r68, %r63, %r7;
	shr.s32 	%r69, %r63, 31;
	xor.b32  	%r70, %r69, %r63;
	xor.b32  	%r71, %r69, %r64;
	cvt.u64.u32 	%rd20, %r70;
	shl.b64 	%rd21, %rd20, 32;
	cvt.u64.u32 	%rd22, %r71;
	or.b64  	%rd23, %rd21, %rd22;
	cvt.rn.f64.s64 	%fd1, %rd23;
	mul.f64 	%fd2, %fd1, 0d3BF921FB54442D19;
	cvt.rn.f32.f64 	%f89, %fd2;
	neg.f32 	%f90, %f89;
	setp.lt.s32 	%p32, %r68, 0;
	selp.f32 	%f109, %f90, %f89, %p32;
$L__BB2_17:
	mul.f32 	%f94, %f109, %f109;
	fma.rn.f32 	%f95, %f94, 0f37CBAC00, 0fBAB607ED;
	fma.rn.f32 	%f96, %f95, %f94, 0f3D2AAABB;
	fma.rn.f32 	%f97, %f96, %f94, 0fBEFFFFFF;
	fma.rn.f32 	%f98, %f97, %f94, 0f3F800000;
	fma.rn.f32 	%f99, %f94, %f109, 0f00000000;
	fma.rn.f32 	%f100, %f94, 0fB94D4153, 0f3C0885E4;
	fma.rn.f32 	%f101, %f100, %f94, 0fBE2AAAA8;
	fma.rn.f32 	%f102, %f101, %f99, %f109;
	and.b32  	%r73, %r80, 1;
	setp.eq.b32 	%p33, %r73, 1;
	selp.f32 	%f103, %f98, %f102, %p33;
	selp.f32 	%f104, %f102, %f98, %p33;
	and.b32  	%r74, %r80, 2;
	setp.eq.s32 	%p34, %r74, 0;
	neg.f32 	%f105, %f103;
	selp.f32 	%f93, %f103, %f105, %p34;
	add.s32 	%r75, %r80, 1;
	and.b32  	%r76, %r75, 2;
	setp.eq.s32 	%p35, %r76, 0;
	neg.f32 	%f106, %f104;
	selp.f32 	%f92, %f104, %f106, %p35;
	// begin inline asm
	{  cvt.rn.bf16.f32 %rs3, %f92;}

	// end inline asm
	// begin inline asm
	{ mul.bf16 %rs4,%rs1,%rs3; }

	// end inline asm
	// begin inline asm
	{  cvt.rn.bf16.f32 %rs7, %f93;}

	// end inline asm
	// begin inline asm
	{ mul.bf16 %rs8,%rs2,%rs7; }

	// end inline asm
	// begin inline asm
	{ sub.bf16 %rs11,%rs4,%rs8; }

	// end inline asm
	st.global.u16 	[%rd2], %rs11;
	// begin inline asm
	{ mul.bf16 %rs14,%rs2,%rs3; }

	// end inline asm
	// begin inline asm
	{ mul.bf16 %rs17,%rs1,%rs7; }

	// end inline asm
	// begin inline asm
	{ add.bf16 %rs20,%rs14,%rs17; }

	// end inline asm
	st.global.u16 	[%rd3], %rs20;
$L__BB2_18:
	ret;

}


// ===== COMPILED SASS (sm_100) =====

	.target	sm_100

	.elftype	@"ET_EXEC"


//--------------------- .note.nv.tkinfo           --------------------------
	.section	.note.nv.tkinfo,"",@"SHT_NOTE"
	.sectionflags	@"SHF_NOTE_NV_TKINFO"
	.tkinfo
        /*0018*/ 	.word	0x00000002
        /*0030*/ 	.string	""
        /*0030*/ 	.string	"ptxas"
        /*0030*/ 	.string	"Cuda compilation tools, release 13.0, V13.0.88"
        /*0030*/ 	.string	"Build cuda_13.0.r13.0/compiler.36424714_0"
        /*0030*/ 	.string	"-arch sm_100 -m 64 "



//--------------------- .note.nv.cuinfo           --------------------------
	.section	.note.nv.cuinfo,"",@"SHT_NOTE"
	.sectionflags	@"SHF_NOTE_NV_CUINFO"
        /*0018*/ 	.short	0x0002
        /*001a*/ 	.short	0x0064
        /*001c*/ 	.short	0x0082
	.zero		2


//--------------------- .nv.info                  --------------------------
	.section	.nv.info,"",@"SHT_CUDA_INFO"
	.align	4


	//----- nvinfo : EIATTR_REGCOUNT
	.align		4
        /*0000*/ 	.byte	0x04, 0x2f
        /*0002*/ 	.short	(.L_2 - .L_1)
	.align		4
.L_1:
        /*0004*/ 	.word	index@(rope_f32)
        /*0008*/ 	.word	0x00000016


	//----- nvinfo : EIATTR_FRAME_SIZE
	.align		4
.L_2:
        /*000c*/ 	.byte	0x04, 0x11
        /*000e*/ 	.short	(.L_4 - .L_3)
	.align		4
.L_3:
        /*0010*/ 	.word	index@($__internal_2_$__cuda_sm3x_div_rn_noftz_f32_slowpath)
        /*0014*/ 	.word	0x00000020


	//----- nvinfo : EIATTR_FRAME_SIZE
	.align		4
.L_4:
        /*0018*/ 	.byte	0x04, 0x11
        /*001a*/ 	.short	(.L_6 - .L_5)
	.align		4
.L_5:
        /*001c*/ 	.word	index@(rope_f32)
        /*0020*/ 	.word	0x00000020


	//----- nvinfo : EIATTR_REGCOUNT
	.align		4
.L_6:
        /*0024*/ 	.byte	0x04, 0x2f
        /*0026*/ 	.short	(.L_8 - .L_7)
	.align		4
.L_7:
        /*0028*/ 	.word	index@(rope_f16)
        /*002c*/ 	.word	0x00000016


	//----- nvinfo : EIATTR_FRAME_SIZE
	.align		4
.L_8:
        /*0030*/ 	.byte	0x04, 0x11
        /*0032*/ 	.short	(.L_10 - .L_9)
	.align		4
.L_9:
        /*0034*/ 	.word	index@($__internal_1_$__cuda_sm3x_div_rn_noftz_f32_slowpath)
        /*0038*/ 	.word	0x00000020


	//----- nvinfo : EIATTR_FRAME_SIZE
	.align		4
.L_10:
        /*003c*/ 	.byte	0x04, 0x11
        /*003e*/ 	.short	(.L_12 - .L_11)
	.align		4
.L_11:
        /*0040*/ 	.word	index@(rope_f16)
        /*0044*/ 	.word	0x00000020


	//----- nvinfo : EIATTR_REGCOUNT
	.align		4
.L_12:
        /*0048*/ 	.byte	0x04, 0x2f
        /*004a*/ 	.short	(.L_14 - .L_13)
	.align		4
.L_13:
        /*004c*/ 	.word	index@(rope_bf16)
        /*0050*/ 	.word	0x00000016


	//----- nvinfo : EIATTR_FRAME_SIZE
	.align		4
.L_14:
        /*0054*/ 	.byte	0x04, 0x11
        /*0056*/ 	.short	(.L_16 - .L_15)
	.align		4
.L_15:
        /*0058*/ 	.word	index@($__internal_0_$__cuda_sm3x_div_rn_noftz_f32_slowpath)
        /*005c*/ 	.word	0x00000020


	//----- nvinfo : EIATTR_FRAME_SIZE
	.align		4
.L_16:
        /*0060*/ 	.byte	0x04, 0x11
        /*0062*/ 	.short	(.L_18 - .L_17)
	.align		4
.L_17:
        /*0064*/ 	.word	index@(rope_bf16)
        /*0068*/ 	.word	0x00000020


	//----- nvinfo : EIATTR_MIN_STACK_SIZE
	.align		4
.L_18:
        /*006c*/ 	.byte	0x04, 0x12
        /*006e*/ 	.short	(.L_20 - .L_19)
	.align		4
.L_19:
        /*0070*/ 	.word	index@(rope_bf16)
        /*0074*/ 	.word	0x00000020


	//----- nvinfo : EIATTR_MIN_STACK_SIZE
	.align		4
.L_20:
        /*0078*/ 	.byte	0x04, 0x12
        /*007a*/ 	.short	(.L_22 - .L_21)
	.align		4
.L_21:
        /*007c*/ 	.word	index@(rope_f16)
        /*0080*/ 	.word	0x00000020


	//----- nvinfo : EIATTR_MIN_STACK_SIZE
	.align		4
.L_22:
        /*0084*/ 	.byte	0x04, 0x12
        /*0086*/ 	.short	(.L_24 - .L_23)
	.align		4
.L_23:
        /*0088*/ 	.word	index@(rope_f32)
        /*008c*/ 	.word	0x00000020
.L_24:


//--------------------- .nv.compat                --------------------------
	.section	.nv.compat,"",@"SHT_CUDA_COMPAT_INFO"
	.align	4
        /*0000*/ 	.byte	0x02, 0x09, 0x00, 0x00, 0x02, 0x02, 0x01, 0x00, 0x02, 0x05, 0x05, 0x00, 0x03, 0x07, 0x01, 0x01
        /*0010*/ 	.byte	0x02, 0x03, 0x00, 0x00, 0x02, 0x06, 0x01, 0x00, 0x04, 0x0b, 0x08, 0x00, 0x01, 0x00, 0x00, 0x00
        /*0020*/ 	.byte	0x00, 0x00, 0x00, 0x00


//--------------------- .nv.info.rope_bf16        --------------------------
	.section	.nv.info.rope_bf16,"",@"SHT_CUDA_INFO"
	.sectionflags	@""
	.align	4


	//----- nvinfo : EIATTR_CUDA_API_VERSION
	.align		4
        /*0000*/ 	.byte	0x04, 0x37
        /*0002*/ 	.short	(.L_26 - .L_25)
.L_25:
        /*0004*/ 	.word	0x00000082


	//----- nvinfo : EIATTR_KPARAM_INFO
	.align		4
.L_26:
        /*0008*/ 	.byte	0x04, 0x17
        /*000a*/ 	.short	(.L_28 - .L_27)
.L_27:
        /*000c*/ 	.word	0x00000000
        /*0010*/ 	.short	0x0005
        /*0012*/ 	.short	0x0018
        /*0014*/ 	.byte	0x00, 0xf0, 0x11, 0x00


	//----- nvinfo : EIATTR_KPARAM_INFO
	.align		4
.L_28:
        /*0018*/ 	.byte	0x04, 0x17
        /*001a*/ 	.short	(.L_30 - .L_29)
.L_29:
        /*001c*/ 	.word	0x00000000
        /*0020*/ 	.short	0x0004
        /*0022*/ 	.short	0x0014
        /*0024*/ 	.byte	0x00, 0xf0, 0x11, 0x00


	//----- nvinfo : EIATTR_KPARAM_INFO
	.align		4
.L_30:
        /*0028*/ 	.byte	0x04, 0x17
        /*002a*/ 	.short	(.L_32 - .L_31)
.L_31:
        /*002c*/ 	.word	0x00000000
        /*0030*/ 	.short	0x0003
        /*0032*/ 	.short	0x0010
        /*0034*/ 	.byte	0x00, 0xf0, 0x11, 0x00


	//----- nvinfo : EIATTR_KPARAM_INFO
	.align		4
.L_32:
        /*0038*/ 	.byte	0x04, 0x17
        /*003a*/ 	.short	(.L_34 - .L_33)
.L_33:
        /*003c*/ 	.word	0x00000000
        /*0040*/ 	.short	0x0002
        /*0042*/ 	.short	0x000c
        /*0044*/ 	.byte	0x00, 0xf0, 0x11, 0x00


	//----- nvinfo : EIATTR_KPARAM_INFO
	.align		4
.L_34:
        /*0048*/ 	.byte	0x04, 0x17
        /*004a*/ 	.short	(.L_36 - .L_35)
.L_35:
        /*004c*/ 	.word	0x00000000
        /*0050*/ 	.short	0x0001
        /*0052*/ 	.short	0x0008
        /*0054*/ 	.byte	0x00, 0xf0, 0x11, 0x00


	//----- nvinfo : EIATTR_KPARAM_INFO
	.align		4
.L_36:
        /*0058*/ 	.byte	0x04, 0x17
        /*005a*/ 	.short	(.L_38 - .L_37)
.L_37:
        /*005c*/ 	.word	0x00000000
        /*0060*/ 	.short	0x0000
        /*0062*/ 	.short	0x0000
        /*0064*/ 	.byte	0x00, 0xf5, 0x21, 0x00


	//----- nvinfo : EIATTR_SPARSE_MMA_MASK
	.align		4
.L_38:
        /*0068*/ 	.byte	0x03, 0x50
        /*006a*/ 	.short	0x0000


	//----- nvinfo : EIATTR_MAXREG_COUNT
	.align		4
        /*006c*/ 	.byte	0x03, 0x1b
        /*006e*/ 	.short	0x00ff


	//----- nvinfo : EIATTR_MERCURY_ISA_VERSION
	.align		4
        /*0070*/ 	.byte	0x03, 0x5f
        /*0072*/ 	.short	0x0101


	//----- nvinfo : EIATTR_VRC_CTA_INIT_COUNT
	.align		4
        /*0074*/ 	.byte	0x02, 0x4a
	.zero		1
	.zero		1


	//----- nvinfo : EIATTR_EXIT_INSTR_OFFSETS
	.align		4
        /*0078*/ 	.byte	0x04, 0x1c
        /*007a*/ 	.short	(.L_40 - .L_39)


	//   ....[0]....
.L_39:
        /*007c*/ 	.word	0x00000150


	//   ....[1]....
        /*0080*/ 	.word	0x00000f80


	//----- nvinfo : EIATTR_CRS_STACK_SIZE
	.align		4
.L_40:
        /*0084*/ 	.byte	0x04, 0x1e
        /*0086*/ 	.short	(.L_42 - .L_41)
.L_41:
        /*0088*/ 	.word	0x00000000


	//----- nvinfo : EIATTR_CBANK_PARAM_SIZE
	.align		4
.L_42:
        /*008c*/ 	.byte	0x03, 0x19
        /*008e*/ 	.short	0x001c


	//----- nvinfo : EIATTR_PARAM_CBANK
	.align		4
        /*0090*/ 	.byte	0x04, 0x0a
        /*0092*/ 	.short	(.L_44 - .L_43)
	.align		4
.L_43:
        /*0094*/ 	.word	index@(.nv.constant0.rope_bf16)
        /*0098*/ 	.short	0x0380
        /*009a*/ 	.short	0x001c


	//----- nvinfo : EIATTR_SW_WAR
	.align		4
.L_44:
        /*009c*/ 	.byte	0x04, 0x36
        /*009e*/ 	.short	(.L_46 - .L_45)
.L_45:
        /*00a0*/ 	.word	0x00000008
.L_46:


//--------------------- .nv.info.rope_f16         --------------------------
	.section	.nv.info.rope_f16,"",@"SHT_CUDA_INFO"
	.sectionflags	@""
	.align	4


	//----- nvinfo : EIATTR_CUDA_API_VERSION
	.align		4
        /*0000*/ 	.byte	0x04, 0x37
        /*0002*/ 	.short	(.L_48 - .L_47)
.L_47:
        /*0004*/ 	.word	0x00000082


	//----- nvinfo : EIATTR_KPARAM_INFO
	.align		4
.L_48:
        /*0008*/ 	.byte	0x04, 0x17
        /*000a*/ 	.short	(.L_50 - .L_49)
.L_49:
        /*000c*/ 	.word	0x00000000
        /*0010*/ 	.short	0x0005
        /*0012*/ 	.short	0x0018
        /*0014*/ 	.byte	0x00, 0xf0, 0x11, 0x00


	//----- nvinfo : EIATTR_KPARAM_INFO
	.align		4
.L_50:
        /*0018*/ 	.byte	0x04, 0x17
        /*001a*/ 	.short	(.L_52 - .L_51)
.L_51:
        /*001c*/ 	.word	0x00000000
        /*0020*/ 	.short	0x0004
        /*0022*/ 	.short	0x0014
        /*0024*/ 	.byte	0x00, 0xf0, 0x11, 0x00


	//----- nvinfo : EIATTR_KPARAM_INFO
	.align		4
.L_52:
        /*0028*/ 	.byte	0x04, 0x17
        /*002a*/ 	.short	(.L_54 - .L_53)
.L_53:
        /*002c*/ 	.word	0x00000000
        /*0030*/ 	.short	0x0003
        /*0032*/ 	.short	0x0010
        /*0034*/ 	.byte	0x00, 0xf0, 0x11, 0x00


	//----- nvinfo : EIATTR_KPARAM_INFO
	.align		4
.L_54:
        /*0038*/ 	.byte	0x04, 0x17
        /*003a*/ 	.short	(.L_56 - .L_55)
.L_55:
        /*003c*/ 	.word	0x00000000
        /*0040*/ 	.short	0x0002
        /*0042*/ 	.short	0x000c
        /*0044*/ 	.byte	0x00, 0xf0, 0x11, 0x00


	//----- nvinfo : EIATTR_KPARAM_INFO
	.align		4
.L_56:
        /*0048*/ 	.byte	0x04, 0x17
        /*004a*/ 	.short	(.L_58 - .L_57)
.L_57:
        /*004c*/ 	.word	0x00000000
        /*0050*/ 	.short	0x0001
        /*0052*/ 	.short	0x0008
        /*0054*/ 	.byte	0x00, 0xf0, 0x11, 0x00


	//----- nvinfo : EIATTR_KPARAM_INFO
	.align		4
.L_58:
        /*0058*/ 	.byte	0x04, 0x17
        /*005a*/ 	.short	(.L_60 - .L_59)
.L_59:
        /*005c*/ 	.word	0x00000000
        /*0060*/ 	.short	0x0000
        /*0062*/ 	.short	0x0000
        /*0064*/ 	.byte	0x00, 0xf5, 0x21, 0x00


	//----- nvinfo : EIATTR_SPARSE_MMA_MASK
	.align		4
.L_60:
        /*0068*/ 	.byte	0x03, 0x50
        /*006a*/ 	.short	0x0000


	//----- nvinfo : EIATTR_MAXREG_COUNT
	.align		4
        /*006c*/ 	.byte	0x03, 0x1b
        /*006e*/ 	.short	0x00ff


	//----- nvinfo : EIATTR_MERCURY_ISA_VERSION
	.align		4
        /*0070*/ 	.byte	0x03, 0x5f
        /*0072*/ 	.short	0x0101


	//----- nvinfo : EIATTR_VRC_CTA_INIT_COUNT
	.align		4
        /*0074*/ 	.byte	0x02, 0x4a
	.zero		1
	.zero		1


	//----- nvinfo : EIATTR_EXIT_INSTR_OFFSETS
	.align		4
        /*0078*/ 	.byte	0x04, 0x1c
        /*007a*/ 	.short	(.L_62 - .L_61)


	//   ....[0]....
.L_61:
        /*007c*/ 	.word	0x00000150


	//   ....[1]....
        /*0080*/ 	.word	0x00000f80


	//----- nvinfo : EIATTR_CRS_STACK_SIZE
	.align		4
.L_62:
        /*0084*/ 	.byte	0x04, 0x1e
        /*0086*/ 	.short	(.L_64 - .L_63)
.L_63:
        /*0088*/ 	.word	0x00000000


	//----- nvinfo : EIATTR_CBANK_PARAM_SIZE
	.align		4
.L_64:
        /*008c*/ 	.byte	0x03, 0x19
        /*008e*/ 	.short	0x001c


	//----- nvinfo : EIATTR_PARAM_CBANK
	.align		4
        /*0090*/ 	.byte	0x04, 0x0a
        /*0092*/ 	.short	(.L_66 - .L_65)
	.align		4
.L_65:
        /*0094*/ 	.word	index@(.nv.constant0.rope_f16)
        /*0098*/ 	.short	0x0380
        /*009a*/ 	.short	0x001c


	//----- nvinfo : EIATTR_SW_WAR
	.align		4
.L_66:
        /*009c*/ 	.byte	0x04, 0x36
        /*009e*/ 	.short	(.L_68 - .L_67)
.L_67:
        /*00a0*/ 	.word	0x00000008
.L_68:


//--------------------- .nv.info.rope_f32         --------------------------
	.section	.nv.info.rope_f32,"",@"SHT_CUDA_INFO"
	.sectionflags	@""
	.align	4


	//----- nvinfo : EIATTR_CUDA_API_VERSION
	.align		4
        /*0000*/ 	.byte	0x04, 0x37
        /*0002*/ 	.short	(.L_70 - .L_69)
.L_69:
        /*0004*/ 	.word	0x00000082


	//----- nvinfo : EIATTR_KPARAM_INFO
	.align		4
.L_70:
        /*0008*/ 	.byte	0x04, 0x17
        /*000a*/ 	.short	(.L_72 - .L_71)
.L_71:
        /*000c*/ 	.word	0x00000000
        /*0010*/ 	.short	0x0005
        /*0012*/ 	.short	0x0018
        /*0014*/ 	.byte	0x00, 0xf0, 0x11, 0x00


	//----- nvinfo : EIATTR_KPARAM_INFO
	.align		4
.L_72:
        /*0018*/ 	.byte	0x04, 0x17
        /*001a*/ 	.short	(.L_74 - .L_73)
.L_73:
        /*001c*/ 	.word	0x00000000
        /*0020*/ 	.short	0x0004
        /*0022*/ 	.short	0x0014
        /*0024*/ 	.byte	0x00, 0xf0, 0x11, 0x00


	//----- nvinfo : EIATTR_KPARAM_INFO
	.align		4
.L_74:
        /*0028*/ 	.byte	0x04, 0x17
        /*002a*/ 	.short	(.L_76 - .L_75)
.L_75:
        /*002c*/ 	.word	0x00000000
        /*0030*/ 	.short	0x0003
        /*0032*/ 	.short	0x0010
        /*0034*/ 	.byte	0x00, 0xf0, 0x11, 0x00


	//----- nvinfo : EIATTR_KPARAM_INFO
	.align		4
.L_76:
        /*0038*/ 	.byte	0x04, 0x17
        /*003a*/ 	.short	(.L_78 - .L_77)
.L_77:
        /*003c*/ 	.word	0x00000000
        /*0040*/ 	.short	0x0002
        /*0042*/ 	.short	0x000c
        /*0044*/ 	.byte	0x00, 0xf0, 0x11, 0x00


	//----- nvinfo : EIATTR_KPARAM_INFO
	.align		4
.L_78:
        /*0048*/ 	.byte	0x04, 0x17
        /*004a*/ 	.short	(.L_80 - .L_79)
.L_79:
        /*004c*/ 	.word	0x00000000
        /*0050*/ 	.short	0x0001
        /*0052*/ 	.short	0x0008
        /*0054*/ 	.byte	0x00, 0xf0, 0x11, 0x00


	//----- nvinfo : EIATTR_KPARAM_INFO
	.align		4
.L_80:
        /*0058*/ 	.byte	0x04, 0x17
        /*005a*/ 	.short	(.L_82 - .L_81)
.L_81:
        /*005c*/ 	.word	0x00000000
        /*0060*/ 	.short	0x0000
        /*0062*/ 	.short	0x0000
        /*0064*/ 	.byte	0x00, 0xf5, 0x21, 0x00


	//----- nvinfo : EIATTR_SPARSE_MMA_MASK
	.align		4
.L_82:
        /*0068*/ 	.byte	0x03, 0x50
        /*006a*/ 	.short	0x0000


	//----- nvinfo : EIATTR_MAXREG_COUNT
	.align		4
        /*006c*/ 	.byte	0x03, 0x1b
        /*006e*/ 	.short	0x00ff


	//----- nvinfo : EIATTR_MERCURY_ISA_VERSION
	.align		4
        /*0070*/ 	.byte	0x03, 0x5f
        /*0072*/ 	.short	0x0101


	//----- nvinfo : EIATTR_VRC_CTA_INIT_COUNT
	.align		4
        /*0074*/ 	.byte	0x02, 0x4a
	.zero		1
	.zero		1


	//----- nvinfo : EIATTR_EXIT_INSTR_OFFSETS
	.align		4
        /*0078*/ 	.byte	0x04, 0x1c
        /*007a*/ 	.short	(.L_84 - .L_83)


	//   ....[0]....
.L_83:
        /*007c*/ 	.word	0x00000150


	//   ....[1]....
        /*0080*/ 	.word	0x00000f70


	//----- nvinfo : EIATTR_CRS_STACK_SIZE
	.align		4
.L_84:
        /*0084*/ 	.byte	0x04, 0x1e
        /*0086*/ 	.short	(.L_86 - .L_85)
.L_85:
        /*0088*/ 	.word	0x00000000


	//----- nvinfo : EIATTR_CBANK_PARAM_SIZE
	.align		4
.L_86:
        /*008c*/ 	.byte	0x03, 0x19
        /*008e*/ 	.short	0x001c


	//----- nvinfo : EIATTR_PARAM_CBANK
	.align		4
        /*0090*/ 	.byte	0x04, 0x0a
        /*0092*/ 	.short	(.L_88 - .L_87)
	.align		4
.L_87:
        /*0094*/ 	.word	index@(.nv.constant0.rope_f32)
        /*0098*/ 	.short	0x0380
        /*009a*/ 	.short	0x001c


	//----- nvinfo : EIATTR_SW_WAR
	.align		4
.L_88:
        /*009c*/ 	.byte	0x04, 0x36
        /*009e*/ 	.short	(.L_90 - .L_89)
.L_89:
        /*00a0*/ 	.word	0x00000008
.L_90:


//--------------------- .nv.callgraph             --------------------------
	.section	.nv.callgraph,"",@"SHT_CUDA_CALLGRAPH"
	.align	4
	.sectionentsize	8
	.align		4
        /*0000*/ 	.word	0x00000000
	.align		4
        /*0004*/ 	.word	0xffffffff
	.align		4
        /*0008*/ 	.word	0x00000000
	.align		4
        /*000c*/ 	.word	0xfffffffe
	.align		4
        /*0010*/ 	.word	0x00000000
	.align		4
        /*0014*/ 	.word	0xfffffffd
	.align		4
        /*0018*/ 	.word	0x00000000
	.align		4
        /*001c*/ 	.word	0xfffffffc


//--------------------- .nv.constant4             --------------------------
	.section	.nv.constant4,"a",@progbits
	.align	8
	.align		8
.nv.constant4:
        /*0000*/ 	.dword	__cudart_i2opi_f


//--------------------- .text.rope_bf16           --------------------------
	.section	.text.rope_bf16,"ax",@progbits
	.align	128
        .global         rope_bf16
        .type           rope_bf16,@function
        .size           rope_bf16,(.L_x_66 - rope_bf16)
        .other          rope_bf16,@"STO_CUDA_ENTRY STV_DEFAULT"
rope_bf16:
.text.rope_bf16:
[----:B------:R-:W0:Y:S01]  /*0000*/  LDC R1, c[0x0][0x37c] ;  /* 0x0000df00ff017b82 */ /* 0x000e220000000800 */
[----:B------:R-:W1:Y:S07]  /*0010*/  S2R R0, SR_TID.Y ;  /* 0x0000000000007919 */ /* 0x000e6e0000002200 */
[----:B------:R-:W2:Y:S01]  /*0020*/  LDC R2, c[0x0][0x360] ;  /* 0x0000d800ff027b82 */ /* 0x000ea20000000800 */
[----:B------:R-:W3:Y:S01]  /*0030*/  LDCU.64 UR8, c[0x0][0x390] ;  /* 0x00007200ff0877ac */ /* 0x000ee20008000a00 */
[----:B0-----:R-:W-:Y:S01]  /*0040*/  VIADD R1, R1, 0xffffffe0 ;  /* 0xffffffe001017836 */ /* 0x001fe20000000000 */
[----:B------:R-:W2:Y:S01]  /*0050*/  S2R R5, SR_TID.X ;  /* 0x0000000000057919 */ /* 0x000ea20000002100 */
[----:B------:R-:W0:Y:S04]  /*0060*/  S2R R7, SR_TID.Z ;  /* 0x0000000000077919 */ /* 0x000e280000002300 */
[----:B------:R-:W1:Y:S08]  /*0070*/  S2UR UR5, SR_CTAID.Y ;  /* 0x00000000000579c3 */ /* 0x000e700000002600 */
[----:B------:R-:W1:Y:S08]  /*0080*/  LDC R3, c[0x0][0x364] ;  /* 0x0000d900ff037b82 */ /* 0x000e700000000800 */
[----:B------:R-:W2:Y:S08]  /*0090*/  S2UR UR4, SR_CTAID.X ;  /* 0x00000000000479c3 */ /* 0x000eb00000002500 */
[----:B------:R-:W4:Y:S08]  /*00a0*/  LDC R11, c[0x0][0x398] ;  /* 0x0000e600ff0b7b82 */ /* 0x000f300000000800 */
[----:B------:R-:W0:Y:S01]  /*00b0*/  S2UR UR6, SR_CTAID.Z ;  /* 0x00000000000679c3 */ /* 0x000e220000002700 */
[----:B-1----:R-:W-:-:S05]  /*00c0*/  IMAD R3, R3, UR5, R0 ;  /* 0x0000000503037c24 */ /* 0x002fca000f8e0200 */
[----:B---3--:R-:W-:Y:S02]  /*00d0*/  ISETP.GE.AND P0, PT, R3, UR9, PT ;  /* 0x0000000903007c0c */ /* 0x008fe4000bf06270 */
[----:B------:R-:W0:Y:S01]  /*00e0*/  LDC R6, c[0x0][0x368] ;  /* 0x0000da00ff067b82 */ /* 0x000e220000000800 */
[----:B--2---:R-:W-:-:S05]  /*00f0*/  IMAD R2, R2, UR4, R5 ;  /* 0x0000000402027c24 */ /* 0x004fca000f8e0205 */
[----:B------:R-:W-:Y:S02]  /*0100*/  ISETP.GE.OR P0, PT, R2, UR8, P0 ;  /* 0x0000000802007c0c */ /* 0x000fe40008706670 */
[----:B----4-:R-:W-:Y:S01]  /*0110*/  LEA.HI R4, R11, R11, RZ, 0x1 ;  /* 0x0000000b0b047211 */ /* 0x010fe200078f08ff */
[----:B0-----:R-:W-:-:S03]  /*0120*/  IMAD R0, R6, UR6, R7 ;  /* 0x0000000606007c24 */ /* 0x001fc6000f8e0207 */
[----:B------:R-:W-:-:S04]  /*0130*/  SHF.R.S32.HI R7, RZ, 0x1, R4 ;  /* 0x00000001ff077819 */ /* 0x000fc80000011404 */
[----:B------:R-:W-:-:S13]  /*0140*/  ISETP.GE.OR P0, PT, R0, R7, P0 ;  /* 0x000000070000720c */ /* 0x000fda0000706670 */
[----:B------:R-:W-:Y:S05]  /*0150*/  @P0 EXIT ;  /* 0x000000000000094d */ /* 0x000fea0003800000 */
[----:B------:R-:W0:Y:S01]  /*0160*/  LDC.64 R8, c[0x0][0x380] ;  /* 0x0000e000ff087b82 */ /* 0x000e220000000a00 */
[----:B------:R-:W-:Y:S01]  /*0170*/  IMAD R3, R2, UR9, R3 ;  /* 0x0000000902037c24 */ /* 0x000fe2000f8e0203 */
[----:B------:R-:W1:Y:S03]  /*0180*/  LDCU.64 UR6, c[0x0][0x358] ;  /* 0x00006b00ff0677ac */ /* 0x000e660008000a00 */
[----:B------:R-:W-:Y:S01]  /*0190*/  IMAD R3, R3, R11, R0 ;  /* 0x0000000b03037224 */ /* 0x000fe200078e0200 */
[----:B------:R-:W2:Y:S03]  /*01a0*/  LDCU UR4, c[0x0][0x388] ;  /* 0x00007100ff0477ac */ /* 0x000ea60008000800 */
[----:B0-----:R-:W-:-:S05]  /*01b0*/  IMAD.WIDE R8, R3, 0x2, R8 ;  /* 0x0000000203087825 */ /* 0x001fca00078e0208 */
[----:B-1----:R0:W5:Y:S01]  /*01c0*/  LDG.E.U16 R5, desc[UR6][R8.64] ;  /* 0x0000000608057981 */ /* 0x002162000c1e1500 */
[----:B------:R-:W-:-:S05]  /*01d0*/  IMAD.WIDE R6, R7, 0x2, R8 ;  /* 0x0000000207067825 */ /* 0x000fca00078e0208 */
[----:B------:R0:W5:Y:S01]  /*01e0*/  LDG.E.U16 R14, desc[UR6][R6.64] ;  /* 0x00000006060e7981 */ /* 0x000162000c1e1500 */
[----:B------:R-:W-:-:S04]  /*01f0*/  I2FP.F32.S32 R11, R11 ;  /* 0x0000000b000b7245 */ /* 0x000fc80000201400 */
[----:B------:R-:W1:Y:S01]  /*0200*/  MUFU.RCP R4, R11 ;  /* 0x0000000b00047308 */ /* 0x000e620000001000 */
[----:B------:R-:W-:-:S05]  /*0210*/  IMAD.SHL.U32 R0, R0, 0x2, RZ ;  /* 0x0000000200007824 */ /* 0x000fca00078e00ff */
[----:B------:R-:W-:-:S04]  /*0220*/  I2FP.F32.U32 R0, R0 ;  /* 0x0000000000007245 */ /* 0x000fc80000201000 */
[----:B------:R-:W3:Y:S01]  /*0230*/  FCHK P0, R0, R11 ;  /* 0x0000000b00007302 */ /* 0x000ee20000000000 */
[----:B-1----:R-:W-:-:S04]  /*0240*/  FFMA R3, -R11, R4, 1 ;  /* 0x3f8000000b037423 */ /* 0x002fc80000000104 */
[----:B------:R-:W-:-:S04]  /*0250*/  FFMA R3, R4, R3, R4 ;  /* 0x0000000304037223 */ /* 0x000fc80000000004 */
[----:B------:R-:W-:Y:S01]  /*0260*/  FFMA R4, R0, R3, RZ ;  /* 0x0000000300047223 */ /* 0x000fe200000000ff */
[----:B--2---:R-:W-:Y:S01]  /*0270*/  IADD3 R2, PT, PT, R2, UR4, RZ ;  /* 0x0000000402027c10 */ /* 0x004fe2000fffe0ff */
[----:B------:R-:W-:Y:S02]  /*0280*/  BSSY.RECONVERGENT B0, `(.L_x_0) ;  /* 0x0000009000007945 */ /* 0x000fe40003800200 */
[----:B------:R-:W-:Y:S01]  /*0290*/  FFMA R10, -R11, R4, R0 ;  /* 0x000000040b0a7223 */ /* 0x000fe20000000100 */
[----:B------:R-:W-:-:S03]  /*02a0*/  IMAD.MOV.U32 R13, RZ, RZ, 0x3f800000 ;  /* 0x3f800000ff0d7424 */ /* 0x000fc600078e00ff */
[----:B------:R-:W-:Y:S01]  /*02b0*/  FFMA R3, R3, R10, R4 ;  /* 0x0000000a03037223 */ /* 0x000fe20000000004 */
[----:B0--3--:R-:W-:Y:S06]  /*02c0*/  @!P0 BRA `(.L_x_1) ;  /* 0x0000000000108947 */ /* 0x009fec0003800000 */
[----:B------:R-:W-:Y:S01]  /*02d0*/  IMAD.MOV.U32 R3, RZ, RZ, R11 ;  /* 0x000000ffff037224 */ /* 0x000fe200078e000b */
[----:B------:R-:W-:-:S07]  /*02e0*/  MOV R4, 0x300 ;  /* 0x0000030000047802 */ /* 0x000fce0000000f00 */
[----:B-----5:R-:W-:Y:S05]  /*02f0*/  CALL.REL.NOINC `($__internal_0_$__cuda_sm3x_div_rn_noftz_f32_slowpath) ;  /* 0x0000000c00247944 */ /* 0x020fea0003c00000 */
[----:B------:R-:W-:-:S07]  /*0300*/  IMAD.MOV.U32 R3, RZ, RZ, R0 ;  /* 0x000000ffff037224 */ /* 0x000fce00078e0000 */
.L_x_1:
[----:B------:R-:W-:Y:S05]  /*0310*/  BSYNC.RECONVERGENT B0 ;  /* 0x0000000000007941 */ /* 0x000fea0003800200 */
.L_x_0:
[----:B------:R-:W0:Y:S01]  /*0320*/  LDC R0, c[0x0][0x38c] ;  /* 0x0000e300ff007b82 */ /* 0x000e220000000800 */
[----:B------:R-:W-:Y:S01]  /*0330*/  IMAD.MOV.U32 R19, RZ, RZ, 0x3a2c32e4 ;  /* 0x3a2c32e4ff137424 */ /* 0x000fe200078e00ff */
[----:B------:R-:W-:Y:S01]  /*0340*/  BSSY.RECONVERGENT B0, `(.L_x_2) ;  /* 0x0000058000007945 */ /* 0x000fe20003800200 */
[C---:B0-----:R-:W-:Y:S01]  /*0350*/  FMUL R11, |R0|.reuse, 16777216 ;  /* 0x4b800000000b7820 */ /* 0x041fe20000400200 */
[----:B------:R-:W-:-:S04]  /*0360*/  FSETP.GEU.AND P0, PT, |R0|, 1.175494350822287508e-38, PT ;  /* 0x008000000000780b */ /* 0x000fc80003f0e200 */
[----:B------:R-:W-:Y:S02]  /*0370*/  FSEL R11, R11, |R0|, !P0 ;  /* 0x400000000b0b7208 */ /* 0x000fe40004000000 */
[----:B------:R-:W-:-:S03]  /*0380*/  FSEL R10, RZ, -24, P0 ;  /* 0xc1c00000ff0a7808 */ /* 0x000fc60000000000 */
[----:B------:R-:W-:-:S05]  /*0390*/  VIADD R4, R11, 0xc0cafb0d ;  /* 0xc0cafb0d0b047836 */ /* 0x000fca0000000000 */
[----:B------:R-:W-:-:S04]  /*03a0*/  LOP3.LUT R4, R4, 0xff800000, RZ, 0xc0, !PT ;  /* 0xff80000004047812 */ /* 0x000fc800078ec0ff */
[----:B------:R-:W-:-:S05]  /*03b0*/  IADD3 R11, PT, PT, R11, -R4, RZ ;  /* 0x800000040b0b7210 */ /* 0x000fca0007ffe0ff */
[C---:B------:R-:W-:Y:S01]  /*03c0*/  FADD R12, R11.reuse, 1 ;  /* 0x3f8000000b0c7421 */ /* 0x040fe20000000000 */
[----:B------:R-:W-:Y:S01]  /*03d0*/  FADD R15, R11, -1 ;  /* 0xbf8000000b0f7421 */ /* 0x000fe20000000000 */
[----:B------:R-:W-:-:S03]  /*03e0*/  I2FP.F32.S32 R11, R4 ;  /* 0x00000004000b7245 */ /* 0x000fc60000201400 */
[----:B------:R-:W-:Y:S01]  /*03f0*/  FADD R17, R15, R15 ;  /* 0x0000000f0f117221 */ /* 0x000fe20000000000 */
[----:B------:R-:W0:Y:S01]  /*0400*/  MUFU.RCP R12, R12 ;  /* 0x0000000c000c7308 */ /* 0x000e220000001000 */
[----:B------:R-:W-:Y:S02]  /*0410*/  FFMA R11, R11, 1.1920928955078125e-07, R10 ;  /* 0x340000000b0b7823 */ /* 0x000fe4000000000a */
[----:B0-----:R-:W-:-:S04]  /*0420*/  FMUL R4, R12, R17 ;  /* 0x000000110c047220 */ /* 0x001fc80000400000 */
[----:B------:R-:W-:Y:S01]  /*0430*/  FADD R17, R15, -R4 ;  /* 0x800000040f117221 */ /* 0x000fe20000000000 */
[CC--:B------:R-:W-:Y:S01]  /*0440*/  FMUL R16, R4.reuse, R4.reuse ;  /* 0x0000000404107220 */ /* 0x0c0fe20000400000 */
[----:B------:R-:W-:Y:S02]  /*0450*/  FFMA R10, R4, 1.4426950216293334961, R11 ;  /* 0x3fb8aa3b040a7823 */ /* 0x000fe4000000000b */
[----:B------:R-:W-:Y:S01]  /*0460*/  FADD R18, R17, R17 ;  /* 0x0000001111127221 */ /* 0x000fe20000000000 */
[C---:B------:R-:W-:Y:S01]  /*0470*/  FFMA R17, R16.reuse, R19, 0.0032181653659790754318 ;  /* 0x3b52e7db10117423 */ /* 0x040fe20000000013 */
[----:B------:R-:W-:Y:S02]  /*0480*/  FADD R11, R11, -R10 ;  /* 0x8000000a0b0b7221 */ /* 0x000fe40000000000 */
[----:B------:R-:W-:Y:S01]  /*0490*/  FFMA R15, R15, -R4, R18 ;  /* 0x800000040f0f7223 */ /* 0x000fe20000000012 */
[----:B------:R-:W-:Y:S01]  /*04a0*/  FFMA R17, R16, R17, 0.018033718690276145935 ;  /* 0x3c93bb7310117423 */ /* 0x000fe20000000011 */
[----:B------:R-:W-:-:S02]  /*04b0*/  FFMA R18, R4, 1.4426950216293334961, R11 ;  /* 0x3fb8aa3b04127823 */ /* 0x000fc4000000000b */
[----:B------:R-:W-:Y:S01]  /*04c0*/  FMUL R15, R12, R15 ;  /* 0x0000000f0c0f7220 */ /* 0x000fe20000400000 */
[----:B------:R-:W-:-:S03]  /*04d0*/  FFMA R17, R16, R17, 0.12022458761930465698 ;  /* 0x3df6384f10117423 */ /* 0x000fc60000000011 */
[----:B------:R-:W-:Y:S01]  /*04e0*/  FFMA R11, R15, 1.4426950216293334961, R18 ;  /* 0x3fb8aa3b0f0b7823 */ /* 0x000fe20000000012 */
[----:B------:R-:W-:-:S03]  /*04f0*/  FMUL R17, R16, R17 ;  /* 0x0000001110117220 */ /* 0x000fc60000400000 */
[----:B------:R-:W-:Y:S01]  /*0500*/  FFMA R12, R4, 1.9251366722983220825e-08, R11 ;  /* 0x32a55e34040c7823 */ /* 0x000fe2000000000b */
[----:B------:R-:W-:-:S04]  /*0510*/  FMUL R11, R17, 3 ;  /* 0x40400000110b7820 */ /* 0x000fc80000400000 */
[----:B------:R-:W-:-:S04]  /*0520*/  FFMA R12, R15, R11, R12 ;  /* 0x0000000b0f0c7223 */ /* 0x000fc8000000000c */
[----:B------:R-:W-:Y:S01]  /*0530*/  FFMA R17, R4, R17, R12 ;  /* 0x0000001104117223 */ /* 0x000fe2000000000c */
[----:B------:R-:W-:-:S03]  /*0540*/  IMAD.MOV.U32 R12, RZ, RZ, 0x391fcb8e ;  /* 0x391fcb8eff0c7424 */ /* 0x000fc600078e00ff */
[----:B------:R-:W-:-:S04]  /*0550*/  FADD R11, R10, R17 ;  /* 0x000000110a0b7221 */ /* 0x000fc80000000000 */
[----:B------:R-:W-:Y:S01]  /*0560*/  FMUL R4, R11, R3 ;  /* 0x000000030b047220 */ /* 0x000fe20000400000 */
[----:B------:R-:W-:-:S03]  /*0570*/  FADD R10, -R10, R11 ;  /* 0x0000000b0a0a7221 */ /* 0x000fc60000000100 */
[----:B------:R-:W0:Y:S01]  /*0580*/  FRND R15, R4 ;  /* 0x00000004000f7307 */ /* 0x000e220000201000 */
[----:B------:R-:W-:Y:S01]  /*0590*/  FADD R10, R17, -R10 ;  /* 0x8000000a110a7221 */ /* 0x000fe20000000000 */
[-C--:B------:R-:W-:Y:S01]  /*05a0*/  FFMA R11, R11, R3.reuse, -R4 ;  /* 0x000000030b0b7223 */ /* 0x080fe20000000804 */
[C---:B------:R-:W-:Y:S02]  /*05b0*/  FSETP.GT.AND P1, PT, |R4|.reuse, 152, PT ;  /* 0x431800000400780b */ /* 0x040fe40003f24200 */
[----:B------:R-:W-:Y:S01]  /*05c0*/  FSETP.GEU.AND P2, PT, R4, RZ, PT ;  /* 0x000000ff0400720b */ /* 0x000fe20003f4e000 */
[----:B------:R-:W-:Y:S02]  /*05d0*/  FFMA R10, R10, R3, R11 ;  /* 0x000000030a0a7223 */ /* 0x000fe4000000000b */
[----:B------:R-:W1:Y:S01]  /*05e0*/  F2I.NTZ R16, R4 ;  /* 0x0000000400107305 */ /* 0x000e620000203100 */
[----:B0-----:R-:W-:Y:S01]  /*05f0*/  FADD R11, R4, -R15 ;  /* 0x8000000f040b7221 */ /* 0x001fe20000000000 */
[----:B------:R-:W-:-:S03]  /*0600*/  FSETP.GT.AND P0, PT, R15, RZ, PT ;  /* 0x000000ff0f00720b */ /* 0x000fc60003f04000 */
[----:B------:R-:W-:Y:S01]  /*0610*/  FADD R11, R10, R11 ;  /* 0x0000000b0a0b7221 */ /* 0x000fe20000000000 */
[----:B------:R-:W-:Y:S02]  /*0620*/  SEL R15, RZ, 0x83000000, P0 ;  /* 0x83000000ff0f7807 */ /* 0x000fe40000000000 */
[----:B------:R-:W-:Y:S01]  /*0630*/  FSETP.NEU.AND P0, PT, R3, RZ, PT ;  /* 0x000000ff0300720b */ /* 0x000fe20003f0d000 */
[C---:B------:R-:W-:Y:S01]  /*0640*/  FFMA R10, R11.reuse, R12, 0.0013391353422775864601 ;  /* 0x3aaf85ed0b0a7423 */ /* 0x040fe2000000000c */
[----:B-1----:R-:W-:Y:S02]  /*0650*/  LEA R16, R16, -R15, 0x17 ;  /* 0x8000000f10107211 */ /* 0x002fe400078eb8ff */
[----:B------:R-:W-:Y:S01]  /*0660*/  FSETP.EQ.OR P0, PT, R0, 1, !P0 ;  /* 0x3f8000000000780b */ /* 0x000fe20004702400 */
[----:B------:R-:W-:-:S04]  /*0670*/  FFMA R10, R11, R10, 0.0096188392490148544312 ;  /* 0x3c1d98560b0a7423 */ /* 0x000fc8000000000a */
[----:B------:R-:W-:-:S04]  /*0680*/  FFMA R10, R11, R10, 0.055503588169813156128 ;  /* 0x3d6357bb0b0a7423 */ /* 0x000fc8000000000a */
[----:B------:R-:W-:Y:S01]  /*0690*/  FFMA R12, R11, R10, 0.24022644758224487305 ;  /* 0x3e75fdec0b0c7423 */ /* 0x000fe2000000000a */
[----:B------:R-:W-:-:S03]  /*06a0*/  FMUL R10, R3, 0.5 ;  /* 0x3f000000030a7820 */ /* 0x000fc60000400000 */
[----:B------:R-:W-:-:S03]  /*06b0*/  FFMA R12, R11, R12, 0.69314718246459960938 ;  /* 0x3f3172180b0c7423 */ /* 0x000fc6000000000c */
[----:B------:R-:W0:Y:S01]  /*06c0*/  FRND.TRUNC R10, R10 ;  /* 0x0000000a000a7307 */ /* 0x000e22000020d000 */
[----:B------:R-:W-:Y:S01]  /*06d0*/  FFMA R12, R11, R12, 1 ;  /* 0x3f8000000b0c7423 */ /* 0x000fe2000000000c */
[----:B------:R-:W-:-:S04]  /*06e0*/  VIADD R11, R15, 0x7f000000 ;  /* 0x7f0000000f0b7836 */ /* 0x000fc80000000000 */
[----:B------:R-:W-:-:S04]  /*06f0*/  FMUL R11, R12, R11 ;  /* 0x0000000b0c0b7220 */ /* 0x000fc80000400000 */
[----:B------:R-:W-:Y:S01]  /*0700*/  FMUL R11, R11, R16 ;  /* 0x000000100b0b7220 */ /* 0x000fe20000400000 */
[----:B------:R-:W-:Y:S01]  /*0710*/  @P1 FSEL R11, RZ, +INF , !P2 ;  /* 0x7f800000ff0b1808 */ /* 0x000fe20005000000 */
[----:B0-----:R-:W-:Y:S01]  /*0720*/  FADD R4, R10, R10 ;  /* 0x0000000a0a047221 */ /* 0x001fe20000000000 */
[----:B------:R-:W-:Y:S06]  /*0730*/  @P0 BRA `(.L_x_3) ;  /* 0x0000000000600947 */ /* 0x000fec0003800000 */
[----:B------:R-:W-:-:S04]  /*0740*/  FSETP.NAN.AND P0, PT, |R3|, |R3|, PT ;  /* 0x400000030300720b */ /* 0x000fc80003f08200 */
[----:B------:R-:W-:-:S13]  /*0750*/  FSETP.NUM.AND P0, PT, |R0|, |R0|, !P0 ;  /* 0x400000000000720b */ /* 0x000fda0004707200 */
[----:B------:R-:W-:Y:S01]  /*0760*/  @!P0 FADD R13, R3, R0 ;  /* 0x00000000030d8221 */ /* 0x000fe20000000000 */
[----:B------:R-:W-:Y:S06]  /*0770*/  @!P0 BRA `(.L_x_3) ;  /* 0x0000000000508947 */ /* 0x000fec0003800000 */
[----:B------:R-:W-:Y:S01]  /*0780*/  FSETP.NEU.AND P0, PT, |R0|, +INF , PT ;  /* 0x7f8000000000780b */ /* 0x000fe20003f0d200 */
[----:B------:R-:W-:Y:S01]  /*0790*/  FADD R4, -R4, R3 ;  /* 0x0000000304047221 */ /* 0x000fe20000000100 */
[----:B------:R-:W-:-:S13]  /*07a0*/  FSETP.NEU.AND P1, PT, R0, RZ, PT ;  /* 0x000000ff0000720b */ /* 0x000fda0003f2d000 */
[----:B------:R-:W-:Y:S05]  /*07b0*/  @P0 BRA P1, `(.L_x_4) ;  /* 0x0000000000180947 */ /* 0x000fea0000800000 */
[----:B------:R-:W-:Y:S01]  /*07c0*/  FSETP.GEU.AND P1, PT, R3, RZ, PT ;  /* 0x000000ff0300720b */ /* 0x000fe20003f2e000 */
[----:B------:R-:W-:Y:S01]  /*07d0*/  FADD R13, R0, R0 ;  /* 0x00000000000d7221 */ /* 0x000fe20000000000 */
[----:B------:R-:W-:-:S11]  /*07e0*/  FSETP.NEU.AND P0, PT, |R4|, 1, PT ;  /* 0x3f8000000400780b */ /* 0x000fd60003f0d200 */
[----:B------:R-:W-:-:S04]  /*07f0*/  @!P1 LOP3.LUT R13, R13, 0x7f800000, RZ, 0x3c, !PT ;  /* 0x7f8000000d0d9812 */ /* 0x000fc800078e3cff */
[----:B------:R-:W-:Y:S01]  /*0800*/  @P0 LOP3.LUT R13, R13, 0x7fffffff, RZ, 0xc0, !PT ;  /* 0x7fffffff0d0d0812 */ /* 0x000fe200078ec0ff */
[----:B------:R-:W-:Y:S06]  /*0810*/  BRA `(.L_x_3) ;  /* 0x0000000000287947 */ /* 0x000fec0003800000 */
.L_x_4:
[----:B------:R-:W-:Y:S02]  /*0820*/  FSETP.NEU.AND P0, PT, |R3|, +INF , PT ;  /* 0x7f8000000300780b */ /* 0x000fe40003f0d200 */
[----:B------:R-:W-:-:S13]  /*0830*/  FSETP.EQ.AND P1, PT, R0, -1, PT ;  /* 0xbf8000000000780b */ /* 0x000fda0003f22000 */
[----:B------:R-:W-:Y:S05]  /*0840*/  @!P0 BRA P1, `(.L_x_3) ;  /* 0x00000000001c8947 */ /* 0x000fea0000800000 */
[----:B------:R-:W-:Y:S01]  /*0850*/  FSETP.GEU.AND P1, PT, R0, RZ, PT ;  /* 0x000000ff0000720b */ /* 0x000fe20003f2e000 */
[----:B------:R-:W-:-:S12]  /*0860*/  IMAD.MOV.U32 R13, RZ, RZ, R11 ;  /* 0x000000ffff0d7224 */ /* 0x000fd800078e000b */
[----:B------:R-:W0:Y:S01]  /*0870*/  @!P1 FRND.FLOOR R0, R3 ;  /* 0x0000000300009307 */ /* 0x000e220000205000 */
[----:B------:R-:W-:Y:S02]  /*0880*/  @!P1 FSETP.NEU.AND P2, PT, |R4|, 1, PT ;  /* 0x3f8000000400980b */ /* 0x000fe40003f4d200 */
[----:B0-----:R-:W-:Y:S02]  /*0890*/  @!P1 FSETP.NEU.AND P0, PT, R3, R0, PT ;  /* 0x000000000300920b */ /* 0x001fe40003f0d000 */
[----:B------:R-:W-:-:S04]  /*08a0*/  @!P1 FSEL R0, R11, -R11, P2 ;  /* 0x8000000b0b009208 */ /* 0x000fc80001000000 */
[----:B------:R-:W-:-:S07]  /*08b0*/  @!P1 FSEL R13, R0, +QNAN , !P0 ;  /* 0x7fffffff000d9808 */ /* 0x000fce0004000000 */
.L_x_3:
[----:B------:R-:W-:Y:S05]  /*08c0*/  BSYNC.RECONVERGENT B0 ;  /* 0x0000000000007941 */ /* 0x000fea0003800200 */
.L_x_2:
[----:B------:R-:W0:Y:S01]  /*08d0*/  MUFU.RCP R4, R13 ;  /* 0x0000000d00047308 */ /* 0x000e220000001000 */
[----:B------:R-:W-:Y:S01]  /*08e0*/  I2FP.F32.S32 R0, R2 ;  /* 0x0000000200007245 */ /* 0x000fe20000201400 */
[----:B------:R-:W-:Y:S06]  /*08f0*/  BSSY.RECONVERGENT B0, `(.L_x_5) ;  /* 0x000000c000007945 */ /* 0x000fec0003800200 */
[----:B------:R-:W1:Y:S01]  /*0900*/  FCHK P0, R0, R13 ;  /* 0x0000000d00007302 */ /* 0x000e620000000000 */
[----:B0-----:R-:W-:-:S04]  /*0910*/  FFMA R3, R4, -R13, 1 ;  /* 0x3f80000004037423 */ /* 0x001fc8000000080d */
[----:B------:R-:W-:-:S04]  /*0920*/  FFMA R3, R4, R3, R4 ;  /* 0x0000000304037223 */ /* 0x000fc80000000004 */
[----:B------:R-:W-:-:S04]  /*0930*/  FFMA R2, R0, R3, RZ ;  /* 0x0000000300027223 */ /* 0x000fc800000000ff */
[----:B------:R-:W-:-:S04]  /*0940*/  FFMA R11, R2, -R13, R0 ;  /* 0x8000000d020b7223 */ /* 0x000fc80000000000 */
[----:B------:R-:W-:Y:S01]  /*0950*/  FFMA R11, R3, R11, R2 ;  /* 0x0000000b030b7223 */ /* 0x000fe20000000002 */
[----:B-1----:R-:W-:Y:S06]  /*0960*/  @!P0 BRA `(.L_x_6) ;  /* 0x0000000000108947 */ /* 0x002fec0003800000 */
[----:B------:R-:W-:Y:S01]  /*0970*/  IMAD.MOV.U32 R3, RZ, RZ, R13 ;  /* 0x000000ffff037224 */ /* 0x000fe200078e000d */
[----:B------:R-:W-:-:S07]  /*0980*/  MOV R4, 0x9a0 ;  /* 0x000009a000047802 */ /* 0x000fce0000000f00 */
[----:B-----5:R-:W-:Y:S05]  /*0990*/  CALL.REL.NOINC `($__internal_0_$__cuda_sm3x_div_rn_noftz_f32_slowpath) ;  /* 0x00000004007c7944 */ /* 0x020fea0003c00000 */
[----:B------:R-:W-:-:S07]  /*09a0*/  IMAD.MOV.U32 R11, RZ, RZ, R0 ;  /* 0x000000ffff0b7224 */ /* 0x000fce00078e0000 */
.L_x_6:
[----:B------:R-:W-:Y:S05]  /*09b0*/  BSYNC.RECONVERGENT B0 ;  /* 0x0000000000007941 */ /* 0x000fea0003800200 */
.L_x_5:
[C---:B------:R-:W-:Y:S01]  /*09c0*/  FMUL R2, R11.reuse, 0.63661974668502807617 ;  /* 0x3f22f9830b027820 */ /* 0x040fe20000400000 */
[----:B------:R-:W-:Y:S01]  /*09d0*/  FSETP.GE.AND P0, PT, |R11|, 105615, PT ;  /* 0x47ce47800b00780b */ /* 0x000fe20003f06200 */
[----:B------:R-:W-:Y:S04]  /*09e0*/  BSSY.RECONVERGENT B0, `(.L_x_7) ;  /* 0x000003e000007945 */ /* 0x000fe80003800200 */
[----:B------:R-:W0:Y:S02]  /*09f0*/  F2I.NTZ R2, R2 ;  /* 0x0000000200027305 */ /* 0x000e240000203100 */
[----:B0-----:R-:W-:-:S05]  /*0a00*/  I2FP.F32.S32 R0, R2 ;  /* 0x0000000200007245 */ /* 0x001fca0000201400 */
[----:B------:R-:W-:-:S04]  /*0a10*/  FFMA R3, R0, -1.5707962512969970703, R11 ;  /* 0xbfc90fda00037823 */ /* 0x000fc8000000000b */
[----:B------:R-:W-:-:S04]  /*0a20*/  FFMA R3, R0, -7.5497894158615963534e-08, R3 ;  /* 0xb3a2216800037823 */ /* 0x000fc80000000003 */
[----:B------:R-:W-:Y:S01]  /*0a30*/  FFMA R0, R0, -5.3903029534742383927e-15, R3 ;  /* 0xa7c234c500007823 */ /* 0x000fe20000000003 */
[----:B------:R-:W-:Y:S06]  /*0a40*/  @!P0 BRA `(.L_x_8) ;  /* 0x0000000000dc8947 */ /* 0x000fec0003800000 */
[----:B------:R-:W-:-:S13]  /*0a50*/  FSETP.NEU.AND P0, PT, |R11|, +INF , PT ;  /* 0x7f8000000b00780b */ /* 0x000fda0003f0d200 */
[----:B------:R-:W-:Y:S01]  /*0a60*/  @!P0 FMUL R0, RZ, R11 ;  /* 0x0000000bff008220 */ /* 0x000fe20000400000 */
[----:B------:R-:W-:Y:S01]  /*0a70*/  @!P0 MOV R2, RZ ;  /* 0x000000ff00028202 */ /* 0x000fe20000000f00 */
[----:B------:R-:W-:Y:S06]  /*0a80*/  @!P0 BRA `(.L_x_8) ;  /* 0x0000000000cc8947 */ /* 0x000fec0003800000 */
[----:B------:R-:W-:Y:S01]  /*0a90*/  IMAD.SHL.U32 R2, R11, 0x100, RZ ;  /* 0x000001000b027824 */ /* 0x000fe200078e00ff */
[----:B------:R-:W0:Y:S01]  /*0aa0*/  LDCU.64 UR8, c[0x4][URZ] ;  /* 0x01000000ff0877ac */ /* 0x000e220008000a00 */
[----:B------:R-:W-:Y:S02]  /*0ab0*/  IMAD.MOV.U32 R10, RZ, RZ, RZ ;  /* 0x000000ffff0a7224 */ /* 0x000fe400078e00ff */
[----:B------:R-:W-:Y:S01]  /*0ac0*/  IMAD.MOV.U32 R0, RZ, RZ, R1 ;  /* 0x000000ffff007224 */ /* 0x000fe200078e0001 */
[----:B------:R-:W-:Y:S01]  /*0ad0*/  LOP3.LUT R17, R2, 0x80000000, RZ, 0xfc, !PT ;  /* 0x8000000002117812 */ /* 0x000fe200078efcff */
[----:B------:R-:W-:Y:S01]  /*0ae0*/  UMOV UR5, URZ ;  /* 0x000000ff00057c82 */ /* 0x000fe20008000000 */
[----:B------:R-:W-:-:S05]  /*0af0*/  UMOV UR4, URZ ;  /* 0x000000ff00047c82 */ /* 0x000fca0008000000 */
.L_x_9:
[----:B0-----:R-:W-:Y:S01]  /*0b00*/  MOV R12, UR8 ;  /* 0x00000008000c7c02 */ /* 0x001fe20008000f00 */
[----:B------:R-:W-:-:S05]  /*0b10*/  IMAD.U32 R13, RZ, RZ, UR9 ;  /* 0x00000009ff0d7e24 */ /* 0x000fca000f8e00ff */
[----:B------:R-:W2:Y:S01]  /*0b20*/  LDG.E.CONSTANT R2, desc[UR6][R12.64] ;  /* 0x000000060c027981 */ /* 0x000ea2000c1e9900 */
[----:B------:R-:W-:Y:S02]  /*0b30*/  UIADD3 UR8, UP0, UPT, UR8, 0x4, URZ ;  /* 0x0000000408087890 */ /* 0x000fe4000ff1e0ff */
[----:B------:R-:W-:Y:S02]  /*0b40*/  UIADD3 UR4, UPT, UPT, UR4, 0x1, URZ ;  /* 0x0000000104047890 */ /* 0x000fe4000fffe0ff */
[----:B------:R-:W-:Y:S02]  /*0b50*/  UIADD3.X UR9, UPT, UPT, URZ, UR9, URZ, UP0, !UPT ;  /* 0x00000009ff097290 */ /* 0x000fe400087fe4ff */
[----:B------:R-:W-:Y:S01]  /*0b60*/  UISETP.NE.AND UP0, UPT, UR4, 0x6, UPT ;  /* 0x000000060400788c */ /* 0x000fe2000bf05270 */
[----:B--2---:R-:W-:-:S03]  /*0b70*/  IMAD.WIDE.U32 R2, R2, R17, RZ ;  /* 0x0000001102027225 */ /* 0x004fc600078e00ff */
[----:B------:R-:W-:-:S04]  /*0b80*/  IADD3 R15, P0, PT, R2, R10, RZ ;  /* 0x0000000a020f7210 */ /* 0x000fc80007f1e0ff */
[----:B------:R-:W-:Y:S01]  /*0b90*/  IADD3.X R10, PT, PT, R3, UR5, RZ, P0, !PT ;  /* 0x00000005030a7c10 */ /* 0x000fe200087fe4ff */
[----:B------:R0:W-:Y:S02]  /*0ba0*/  STL [R0], R15 ;  /* 0x0000000f00007387 */ /* 0x0001e40000100800 */
[----:B0-----:R-:W-:Y:S01]  /*0bb0*/  VIADD R0, R0, 0x4 ;  /* 0x0000000400007836 */ /* 0x001fe20000000000 */
[----:B------:R-:W-:Y:S06]  /*0bc0*/  BRA.U UP0, `(.L_x_9) ;  /* 0xfffffffd00cc7547 */ /* 0x000fec000b83ffff */
[----:B------:R-:W-:Y:S01]  /*0bd0*/  SHF.R.U32.HI R4, RZ, 0x17, R11 ;  /* 0x00000017ff047819 */ /* 0x000fe2000001160b */
[----:B------:R0:W-:Y:S03]  /*0be0*/  STL [R1+0x18], R10 ;  /* 0x0000180a01007387 */ /* 0x0001e60000100800 */
[C---:B------:R-:W-:Y:S02]  /*0bf0*/  LOP3.LUT R0, R4.reuse, 0xe0, RZ, 0xc0, !PT ;  /* 0x000000e004007812 */ /* 0x040fe400078ec0ff */
[----:B------:R-:W-:-:S03]  /*0c00*/  LOP3.LUT P0, RZ, R4, 0x1f, RZ, 0xc0, !PT ;  /* 0x0000001f04ff7812 */ /* 0x000fc6000780c0ff */
[----:B------:R-:W-:-:S05]  /*0c10*/  VIADD R0, R0, 0xffffff80 ;  /* 0xffffff8000007836 */ /* 0x000fca0000000000 */
[----:B------:R-:W-:-:S05]  /*0c20*/  SHF.R.U32.HI R0, RZ, 0x5, R0 ;  /* 0x00000005ff007819 */ /* 0x000fca0000011600 */
[----:B------:R-:W-:-:S05]  /*0c30*/  IMAD R15, R0, -0x4, R1 ;  /* 0xfffffffc000f7824 */ /* 0x000fca00078e0201 */
[----:B------:R-:W2:Y:S04]  /*0c40*/  LDL R0, [R15+0x18] ;  /* 0x000018000f007983 */ /* 0x000ea80000100800 */
[----:B------:R-:W2:Y:S04]  /*0c50*/  LDL R3, [R15+0x14] ;  /* 0x000014000f037983 */ /* 0x000ea80000100800 */
[----:B------:R-:W3:Y:S01]  /*0c60*/  @P0 LDL R2, [R15+0x10] ;  /* 0x000010000f020983 */ /* 0x000ee20000100800 */
[----:B------:R-:W-:Y:S01]  /*0c70*/  LOP3.LUT R4, R4, 0x1f, RZ, 0xc0, !PT ;  /* 0x0000001f04047812 */ /* 0x000fe200078ec0ff */
[----:B------:R-:W-:Y:S01]  /*0c80*/  UMOV UR4, 0x54442d19 ;  /* 0x54442d1900047882 */ /* 0x000fe20000000000 */
[----:B------:R-:W-:-:S02]  /*0c90*/  UMOV UR5, 0x3bf921fb ;  /* 0x3bf921fb00057882 */ /* 0x000fc40000000000 */
[-C--:B--2---:R-:W-:Y:S02]  /*0ca0*/  @P0 SHF.L.W.U32.HI R0, R3, R4.reuse, R0 ;  /* 0x0000000403000219 */ /* 0x084fe40000010e00 */
[----:B---3--:R-:W-:Y:S02]  /*0cb0*/  @P0 SHF.L.W.U32.HI R3, R2, R4, R3 ;  /* 0x0000000402030219 */ /* 0x008fe40000010e03 */
[----:B------:R-:W-:Y:S02]  /*0cc0*/  ISETP.GE.AND P0, PT, R11, RZ, PT ;  /* 0x000000ff0b00720c */ /* 0x000fe40003f06270 */
[C---:B------:R-:W-:Y:S02]  /*0cd0*/  SHF.L.W.U32.HI R2, R3.reuse, 0x2, R0 ;  /* 0x0000000203027819 */ /* 0x040fe40000010e00 */
[----:B------:R-:W-:Y:S02]  /*0ce0*/  SHF.L.U32 R3, R3, 0x2, RZ ;  /* 0x0000000203037819 */ /* 0x000fe400000006ff */
[----:B------:R-:W-:-:S02]  /*0cf0*/  SHF.R.S32.HI R4, RZ, 0x1f, R2 ;  /* 0x0000001fff047819 */ /* 0x000fc40000011402 */
[----:B------:R-:W-:Y:S02]  /*0d00*/  LOP3.LUT R11, R2, R11, RZ, 0x3c, !PT ;  /* 0x0000000b020b7212 */ /* 0x000fe400078e3cff */
[C---:B------:R-:W-:Y:S02]  /*0d10*/  LOP3.LUT R12, R4.reuse, R3, RZ, 0x3c, !PT ;  /* 0x00000003040c7212 */ /* 0x040fe400078e3cff */
[----:B------:R-:W-:Y:S02]  /*0d20*/  LOP3.LUT R13, R4, R2, RZ, 0x3c, !PT ;  /* 0x00000002040d7212 */ /* 0x000fe400078e3cff */
[----:B------:R-:W-:Y:S02]  /*0d30*/  SHF.R.U32.HI R3, RZ, 0x1e, R0 ;  /* 0x0000001eff037819 */ /* 0x000fe40000011600 */
[----:B------:R-:W-:Y:S02]  /*0d40*/  ISETP.GE.AND P1, PT, R11, RZ, PT ;  /* 0x000000ff0b00720c */ /* 0x000fe40003f26270 */
[----:B------:R-:W1:Y:S01]  /*0d50*/  I2F.F64.S64 R12, R12 ;  /* 0x0000000c000c7312 */ /* 0x000e620000301c00 */
[----:B------:R-:W-:-:S05]  /*0d60*/  LEA.HI R2, R2, R3, RZ, 0x1 ;  /* 0x0000000302027211 */ /* 0x000fca00078f08ff */
[----:B------:R-:W-:-:S04]  /*0d70*/  IMAD.MOV R0, RZ, RZ, -R2 ;  /* 0x000000ffff007224 */ /* 0x000fc800078e0a02 */
[----:B------:R-:W-:Y:S01]  /*0d80*/  @!P0 IMAD.MOV.U32 R2, RZ, RZ, R0 ;  /* 0x000000ffff028224 */ /* 0x000fe200078e0000 */
[----:B-1----:R-:W-:-:S10]  /*0d90*/  DMUL R16, R12, UR4 ;  /* 0x000000040c107c28 */ /* 0x002fd40008000000 */
[----:B------:R-:W1:Y:S02]  /*0da0*/  F2F.F32.F64 R16, R16 ;  /* 0x0000001000107310 */ /* 0x000e640000301000 */
[----:B01----:R-:W-:-:S07]  /*0db0*/  FSEL R0, -R16, R16, !P1 ;  /* 0x0000001010007208 */ /* 0x003fce0004800100 */
.L_x_8:
[----:B------:R-:W-:Y:S05]  /*0dc0*/  BSYNC.RECONVERGENT B0 ;  /* 0x0000000000007941 */ /* 0x000fea0003800200 */
.L_x_7:
[----:B------:R-:W-:Y:S01]  /*0dd0*/  MOV R4, 0x37cbac00 ;  /* 0x37cbac0000047802 */ /* 0x000fe20000000f00 */
[----:B------:R-:W-:Y:S01]  /*0de0*/  FMUL R3, R0, R0 ;  /* 0x0000000000037220 */ /* 0x000fe20000400000 */
[----:B------:R-:W-:Y:S01]  /*0df0*/  IMAD.MOV.U32 R10, RZ, RZ, 0x394d4153 ;  /* 0x394d4153ff0a7424 */ /* 0x000fe200078e00ff */
[----:B------:R-:W-:Y:S02]  /*0e00*/  LOP3.LUT R12, R2, 0x1, RZ, 0xc0, !PT ;  /* 0x00000001020c7812 */ /* 0x000fe400078ec0ff */
[C---:B------:R-:W-:Y:S01]  /*0e10*/  FFMA R4, R3.reuse, R4, -0.0013887860113754868507 ;  /* 0xbab607ed03047423 */ /* 0x040fe20000000004 */
[C---:B------:R-:W-:Y:S01]  /*0e20*/  FFMA R10, R3.reuse, -R10, 0.0083327032625675201416 ;  /* 0x3c0885e4030a7423 */ /* 0x040fe2000000080a */
[C---:B------:R-:W-:Y:S01]  /*0e30*/  FFMA R11, R3.reuse, R0, RZ ;  /* 0x00000000030b7223 */ /* 0x040fe200000000ff */
[----:B------:R-:W-:Y:S01]  /*0e40*/  ISETP.NE.U32.AND P0, PT, R12, 0x1, PT ;  /* 0x000000010c00780c */ /* 0x000fe20003f05070 */
[C---:B------:R-:W-:Y:S01]  /*0e50*/  FFMA R4, R3.reuse, R4, 0.041666727513074874878 ;  /* 0x3d2aaabb03047423 */ /* 0x040fe20000000004 */
[----:B------:R-:W-:Y:S01]  /*0e60*/  FFMA R10, R3, R10, -0.16666662693023681641 ;  /* 0xbe2aaaa8030a7423 */ /* 0x000fe2000000000a */
[----:B------:R-:W-:-:S02]  /*0e70*/  LOP3.LUT P1, RZ, R2, 0x2, RZ, 0xc0, !PT ;  /* 0x0000000202ff7812 */ /* 0x000fc4000782c0ff */
[----:B------:R-:W-:Y:S01]  /*0e80*/  FFMA R4, R3, R4, -0.4999999701976776123 ;  /* 0xbeffffff03047423 */ /* 0x000fe20000000004 */
[----:B------:R-:W-:Y:S01]  /*0e90*/  FFMA R11, R11, R10, R0 ;  /* 0x0000000a0b0b7223 */ /* 0x000fe20000000000 */
[----:B------:R-:W-:Y:S02]  /*0ea0*/  VIADD R0, R2, 0x1 ;  /* 0x0000000102007836 */ /* 0x000fe40000000000 */
[----:B------:R-:W-:-:S03]  /*0eb0*/  FFMA R4, R3, R4, 1 ;  /* 0x3f80000003047423 */ /* 0x000fc60000000004 */
[----:B------:R-:W-:Y:S02]  /*0ec0*/  LOP3.LUT P2, RZ, R0, 0x2, RZ, 0xc0, !PT ;  /* 0x0000000200ff7812 */ /* 0x000fe4000784c0ff */
[----:B------:R-:W-:Y:S02]  /*0ed0*/  FSEL R0, R4, R11, !P0 ;  /* 0x0000000b04007208 */ /* 0x000fe40004000000 */
[----:B------:R-:W-:Y:S02]  /*0ee0*/  FSEL R4, R11, R4, !P0 ;  /* 0x000000040b047208 */ /* 0x000fe40004000000 */
[----:B------:R-:W-:Y:S02]  /*0ef0*/  FSEL R0, R0, -R0, !P1 ;  /* 0x8000000000007208 */ /* 0x000fe40004800000 */
[----:B------:R-:W-:-:S04]  /*0f00*/  FSEL R3, R4, -R4, !P2 ;  /* 0x8000000404037208 */ /* 0x000fc80005000000 */
[----:B------:R-:W-:Y:S02]  /*0f10*/  F2FP.BF16.F32.PACK_AB R0, R0, R3 ;  /* 0x000000030000723e */ /* 0x000fe400000010ff */
[----:B-----5:R-:W-:-:S05]  /*0f20*/  PRMT R3, R14, 0x5410, R5 ;  /* 0x000054100e037816 */ /* 0x020fca0000000005 */
[----:B------:R-:W-:-:S04]  /*0f30*/  HMUL2.BF16_V2 R2, R3, R0.H1_H1 ;  /* 0x3000000003027232 */ /* 0x000fc80000200000 */
[-CC-:B------:R-:W-:Y:S02]  /*0f40*/  HFMA2.BF16_V2 R5, R5.H0_H0, R0.reuse.H0_H0, -R2.reuse.H0_H0 ;  /* 0x2000000005057231 */ /* 0x180fe40000340802 */
[----:B------:R-:W-:-:S03]  /*0f50*/  HFMA2.BF16_V2 R0, R14.H0_H0, R0.H0_H0, R2.H1_H1 ;  /* 0x200000000e007231 */ /* 0x000fc60000260802 */
[----:B------:R-:W-:Y:S04]  /*0f60*/  STG.E.U16 desc[UR6][R8.64], R5 ;  /* 0x0000000508007986 */ /* 0x000fe8000c101506 */
[----:B------:R-:W-:Y:S01]  /*0f70*/  STG.E.U16 desc[UR6][R6.64], R0 ;  /* 0x0000000006007986 */ /* 0x000fe2000c101506 */
[----:B------:R-:W-:Y:S05]  /*0f80*/  EXIT ;  /* 0x000000000000794d */ /* 0x000fea0003800000 */
        .weak           $__internal_0_$__cuda_sm3x_div_rn_noftz_f32_slowpath
        .type           $__internal_0_$__cuda_sm3x_div_rn_noftz_f32_slowpath,@function
        .size           $__internal_0_$__cuda_sm3x_div_rn_noftz_f32_slowpath,(.L_x_66 - $__internal_0_$__cuda_sm3x_div_rn_noftz_f32_slowpath)
$__internal_0_$__cuda_sm3x_div_rn_noftz_f32_slowpath:
[----:B------:R-:W-:Y:S01]  /*0f90*/  SHF.R.U32.HI R11, RZ, 0x17, R3 ;  /* 0x00000017ff0b7819 */ /* 0x000fe20000011603 */
[----:B------:R-:W-:Y:S01]  /*0fa0*/  BSSY.RECONVERGENT B1, `(.L_x_10) ;  /* 0x0000062000017945 */ /* 0x000fe20003800200 */
[----:B------:R-:W-:Y:S02]  /*0fb0*/  SHF.R.U32.HI R10, RZ, 0x17, R0 ;  /* 0x00000017ff0a7819 */ /* 0x000fe40000011600 */
[----:B------:R-:W-:Y:S02]  /*0fc0*/  LOP3.LUT R11, R11, 0xff, RZ, 0xc0, !PT ;  /* 0x000000ff0b0b7812 */ /* 0x000fe400078ec0ff */
[----:B------:R-:W-:Y:S02]  /*0fd0*/  LOP3.LUT R16, R10, 0xff, RZ, 0xc0, !PT ;  /* 0x000000ff0a107812 */ /* 0x000fe400078ec0ff */
[----:B------:R-:W-:-:S03]  /*0fe0*/  IADD3 R15, PT, PT, R11, -0x1, RZ ;  /* 0xffffffff0b0f7810 */ /* 0x000fc60007ffe0ff */
[----:B------:R-:W-:Y:S01]  /*0ff0*/  VIADD R12, R16, 0xffffffff ;  /* 0xffffffff100c7836 */ /* 0x000fe20000000000 */
[----:B------:R-:W-:-:S04]  /*1000*/  ISETP.GT.U32.AND P0, PT, R15, 0xfd, PT ;  /* 0x000000fd0f00780c */ /* 0x000fc80003f04070 */
[----:B------:R-:W-:-:S13]  /*1010*/  ISETP.GT.U32.OR P0, PT, R12, 0xfd, P0 ;  /* 0x000000fd0c00780c */ /* 0x000fda0000704470 */
[----:B------:R-:W-:Y:S01]  /*1020*/  @!P0 IMAD.MOV.U32 R10, RZ, RZ, RZ ;  /* 0x000000ffff0a8224 */ /* 0x000fe200078e00ff */
[----:B------:R-:W-:Y:S06]  /*1030*/  @!P0 BRA `(.L_x_11) ;  /* 0x00000000005c8947 */ /* 0x000fec0003800000 */
[----:B------:R-:W-:Y:S02]  /*1040*/  FSETP.GTU.FTZ.AND P0, PT, |R0|, +INF , PT ;  /* 0x7f8000000000780b */ /* 0x000fe40003f1c200 */
[----:B------:R-:W-:-:S04]  /*1050*/  FSETP.GTU.FTZ.AND P1, PT, |R3|, +INF , PT ;  /* 0x7f8000000300780b */ /* 0x000fc80003f3c200 */
[----:B------:R-:W-:-:S13]  /*1060*/  PLOP3.LUT P0, PT, P0, P1, PT, 0xf8, 0x8f ;  /* 0x00000000008f781c */ /* 0x000fda0000703f70 */
[----:B------:R-:W-:Y:S05]  /*1070*/  @P0 BRA `(.L_x_12) ;  /* 0x00000004004c0947 */ /* 0x000fea0003800000 */
[----:B------:R-:W-:-:S13]  /*1080*/  LOP3.LUT P0, RZ, R3, 0x7fffffff, R0, 0xc8, !PT ;  /* 0x7fffffff03ff7812 */ /* 0x000fda000780c800 */
[----:B------:R-:W-:Y:S05]  /*1090*/  @!P0 BRA `(.L_x_13) ;  /* 0x00000004003c8947 */ /* 0x000fea0003800000 */
[C---:B------:R-:W-:Y:S02]  /*10a0*/  FSETP.NEU.FTZ.AND P2, PT, |R0|.reuse, +INF , PT ;  /* 0x7f8000000000780b */ /* 0x040fe40003f5d200 */
[----:B------:R-:W-:Y:S02]  /*10b0*/  FSETP.NEU.FTZ.AND P1, PT, |R3|, +INF , PT ;  /* 0x7f8000000300780b */ /* 0x000fe40003f3d200 */
[----:B------:R-:W-:-:S11]  /*10c0*/  FSETP.NEU.FTZ.AND P0, PT, |R0|, +INF , PT ;  /* 0x7f8000000000780b */ /* 0x000fd60003f1d200 */
[----:B------:R-:W-:Y:S05]  /*10d0*/  @!P1 BRA !P2, `(.L_x_13) ;  /* 0x00000004002c9947 */ /* 0x000fea0005000000 */
[----:B------:R-:W-:-:S04]  /*10e0*/  LOP3.LUT P2, RZ, R0, 0x7fffffff, RZ, 0xc0, !PT ;  /* 0x7fffffff00ff7812 */ /* 0x000fc8000784c0ff */
[----:B------:R-:W-:-:S13]  /*10f0*/  PLOP3.LUT P1, PT, P1, P2, PT, 0x2f, 0xf2 ;  /* 0x0000000000f2781c */ /* 0x000fda0000f24577 */
[----:B------:R-:W-:Y:S05]  /*1100*/  @P1 BRA `(.L_x_14) ;  /* 0x0000000400181947 */ /* 0x000fea0003800000 */
[----:B------:R-:W-:-:S04]  /*1110*/  LOP3.LUT P1, RZ, R3, 0x7fffffff, RZ, 0xc0, !PT ;  /* 0x7fffffff03ff7812 */ /* 0x000fc8000782c0ff */
[----:B------:R-:W-:-:S13]  /*1120*/  PLOP3.LUT P0, PT, P0, P1, PT, 0x2f, 0xf2 ;  /* 0x0000000000f2781c */ /* 0x000fda0000702577 */
[----:B------:R-:W-:Y:S05]  /*1130*/  @P0 BRA `(.L_x_15) ;  /* 0x0000000400000947 */ /* 0x000fea0003800000 */
[----:B------:R-:W-:Y:S02]  /*1140*/  ISETP.GE.AND P0, PT, R12, RZ, PT ;  /* 0x000000ff0c00720c */ /* 0x000fe40003f06270 */
[----:B------:R-:W-:-:S11]  /*1150*/  ISETP.GE.AND P1, PT, R15, RZ, PT ;  /* 0x000000ff0f00720c */ /* 0x000fd60003f26270 */
[----:B------:R-:W-:Y:S01]  /*1160*/  @P0 MOV R10, RZ ;  /* 0x000000ff000a0202 */ /* 0x000fe20000000f00 */
[----:B------:R-:W-:Y:S02]  /*1170*/  @!P0 IMAD.MOV.U32 R10, RZ, RZ, -0x40 ;  /* 0xffffffc0ff0a8424 */ /* 0x000fe400078e00ff */
[----:B------:R-:W-:Y:S01]  /*1180*/  @!P0 FFMA R0, R0, 1.84467440737095516160e+19, RZ ;  /* 0x5f80000000008823 */ /* 0x000fe200000000ff */
[----:B------:R-:W-:Y:S01]  /*1190*/  @!P1 FFMA R3, R3, 1.84467440737095516160e+19, RZ ;  /* 0x5f80000003039823 */ /* 0x000fe200000000ff */
[----:B------:R-:W-:-:S07]  /*11a0*/  @!P1 VIADD R10, R10, 0x40 ;  /* 0x000000400a0a9836 */ /* 0x000fce0000000000 */
.L_x_11:
[----:B------:R-:W-:Y:S01]  /*11b0*/  LEA R12, R11, 0xc0800000, 0x17 ;  /* 0xc08000000b0c7811 */ /* 0x000fe200078eb8ff */
[----:B------:R-:W-:Y:S03]  /*11c0*/  BSSY.RECONVERGENT B2, `(.L_x_16) ;  /* 0x0000036000027945 */ /* 0x000fe60003800200 */
[----:B------:R-:W-:Y:S01]  /*11d0*/  IADD3 R12, PT, PT, -R12, R3, RZ ;  /* 0x000000030c0c7210 */ /* 0x000fe20007ffe1ff */
[----:B------:R-:W-:-:S03]  /*11e0*/  VIADD R3, R16, 0xffffff81 ;  /* 0xffffff8110037836 */ /* 0x000fc60000000000 */
[----:B------:R-:W0:Y:S01]  /*11f0*/  MUFU.RCP R15, R12 ;  /* 0x0000000c000f7308 */ /* 0x000e220000001000 */
[----:B------:R-:W-:Y:S01]  /*1200*/  FADD.FTZ R17, -RZ, -R12 ;  /* 0x8000000cff117221 */ /* 0x000fe20000010100 */
[C---:B------:R-:W-:Y:S01]  /*1210*/  IMAD R0, R3.reuse, -0x800000, R0 ;  /* 0xff80000003007824 */ /* 0x040fe200078e0200 */
[----:B------:R-:W-:-:S05]  /*1220*/  IADD3 R11, PT, PT, R3, 0x7f, -R11 ;  /* 0x0000007f030b7810 */ /* 0x000fca0007ffe80b */
[----:B------:R-:W-:Y:S02]  /*1230*/  IMAD.IADD R11, R11, 0x1, R10 ;  /* 0x000000010b0b7824 */ /* 0x000fe400078e020a */
[----:B0-----:R-:W-:-:S04]  /*1240*/  FFMA R16, R15, R17, 1 ;  /* 0x3f8000000f107423 */ /* 0x001fc80000000011 */
[----:B------:R-:W-:-:S04]  /*1250*/  FFMA R18, R15, R16, R15 ;  /* 0x000000100f127223 */ /* 0x000fc8000000000f */
[----:B------:R-:W-:-:S04]  /*1260*/  FFMA R15, R0, R18, RZ ;  /* 0x00000012000f7223 */ /* 0x000fc800000000ff */
[----:B------:R-:W-:-:S04]  /*1270*/  FFMA R16, R17, R15, R0 ;  /* 0x0000000f11107223 */ /* 0x000fc80000000000 */
[----:B------:R-:W-:-:S04]  /*1280*/  FFMA R15, R18, R16, R15 ;  /* 0x00000010120f7223 */ /* 0x000fc8000000000f */
[----:B------:R-:W-:-:S04]  /*1290*/  FFMA R16, R17, R15, R0 ;  /* 0x0000000f11107223 */ /* 0x000fc80000000000 */
[----:B------:R-:W-:-:S05]  /*12a0*/  FFMA R0, R18, R16, R15 ;  /* 0x0000001012007223 */ /* 0x000fca000000000f */
[----:B------:R-:W-:-:S04]  /*12b0*/  SHF.R.U32.HI R3, RZ, 0x17, R0 ;  /* 0x00000017ff037819 */ /* 0x000fc80000011600 */
[----:B------:R-:W-:-:S04]  /*12c0*/  LOP3.LUT R3, R3, 0xff, RZ, 0xc0, !PT ;  /* 0x000000ff03037812 */ /* 0x000fc800078ec0ff */
[----:B------:R-:W-:-:S05]  /*12d0*/  IADD3 R17, PT, PT, R3, R11, RZ ;  /* 0x0000000b03117210 */ /* 0x000fca0007ffe0ff */
[----:B------:R-:W-:-:S05]  /*12e0*/  VIADD R3, R17, 0xffffffff ;  /* 0xffffffff11037836 */ /* 0x000fca0000000000 */
[----:B------:R-:W-:-:S13]  /*12f0*/  ISETP.GE.U32.AND P0, PT, R3, 0xfe, PT ;  /* 0x000000fe0300780c */ /* 0x000fda0003f06070 */
[----:B------:R-:W-:Y:S05]  /*1300*/  @!P0 BRA `(.L_x_17) ;  /* 0x0000000000808947 */ /* 0x000fea0003800000 */
[----:B------:R-:W-:-:S13]  /*1310*/  ISETP.GT.AND P0, PT, R17, 0xfe, PT ;  /* 0x000000fe1100780c */ /* 0x000fda0003f04270 */
[----:B------:R-:W-:Y:S05]  /*1320*/  @P0 BRA `(.L_x_18) ;  /* 0x00000000006c0947 */ /* 0x000fea0003800000 */
[----:B------:R-:W-:-:S13]  /*1330*/  ISETP.GE.AND P0, PT, R17, 0x1, PT ;  /* 0x000000011100780c */ /* 0x000fda0003f06270 */
[----:B------:R-:W-:Y:S05]  /*1340*/  @P0 BRA `(.L_x_19) ;  /* 0x0000000000740947 */ /* 0x000fea0003800000 */
[----:B------:R-:W-:Y:S02]  /*1350*/  ISETP.GE.AND P0, PT, R17, -0x18, PT ;  /* 0xffffffe81100780c */ /* 0x000fe40003f06270 */
[----:B------:R-:W-:-:S11]  /*1360*/  LOP3.LUT R0, R0, 0x80000000, RZ, 0xc0, !PT ;  /* 0x8000000000007812 */ /* 0x000fd600078ec0ff */
[----:B------:R-:W-:Y:S05]  /*1370*/  @!P0 BRA `(.L_x_19) ;  /* 0x0000000000688947 */ /* 0x000fea0003800000 */
[CCC-:B------:R-:W-:Y:S01]  /*1380*/  FFMA.RZ R3, R18.reuse, R16.reuse, R15.reuse ;  /* 0x0000001012037223 */ /* 0x1c0fe2000000c00f */
[C---:B------:R-:W-:Y:S02]  /*1390*/  VIADD R12, R17.reuse, 0x20 ;  /* 0x00000020110c7836 */ /* 0x040fe40000000000 */
[CCC-:B------:R-:W-:Y:S01]  /*13a0*/  FFMA.RM R10, R18.reuse, R16.reuse, R15.reuse ;  /* 0x00000010120a7223 */ /* 0x1c0fe2000000400f */
[----:B------:R-:W-:Y:S02]  /*13b0*/  ISETP.NE.AND P2, PT, R17, RZ, PT ;  /* 0x000000ff1100720c */ /* 0x000fe40003f45270 */
[----:B------:R-:W-:Y:S01]  /*13c0*/  LOP3.LUT R11, R3, 0x7fffff, RZ, 0xc0, !PT ;  /* 0x007fffff030b7812 */ /* 0x000fe200078ec0ff */
[----:B------:R-:W-:Y:S01]  /*13d0*/  FFMA.RP R3, R18, R16, R15 ;  /* 0x0000001012037223 */ /* 0x000fe2000000800f */
[----:B------:R-:W-:Y:S02]  /*13e0*/  ISETP.NE.AND P1, PT, R17, RZ, PT ;  /* 0x000000ff1100720c */ /* 0x000fe40003f25270 */
[----:B------:R-:W-:-:S02]  /*13f0*/  LOP3.LUT R11, R11, 0x800000, RZ, 0xfc, !PT ;  /* 0x008000000b0b7812 */ /* 0x000fc400078efcff */
[----:B------:R-:W-:Y:S02]  /*1400*/  IADD3 R15, PT, PT, RZ, -R17, RZ ;  /* 0x80000011ff0f7210 */ /* 0x000fe40007ffe0ff */
[----:B------:R-:W-:Y:S02]  /*1410*/  SHF.L.U32 R12, R11, R12, RZ ;  /* 0x0000000c0b0c7219 */ /* 0x000fe400000006ff */
[----:B------:R-:W-:Y:S02]  /*1420*/  FSETP.NEU.FTZ.AND P0, PT, R3, R10, PT ;  /* 0x0000000a0300720b */ /* 0x000fe40003f1d000 */
[----:B------:R-:W-:Y:S02]  /*1430*/  SEL R10, R15, RZ, P2 ;  /* 0x000000ff0f0a7207 */ /* 0x000fe40001000000 */
[----:B------:R-:W-:Y:S02]  /*1440*/  ISETP.NE.AND P1, PT, R12, RZ, P1 ;  /* 0x000000ff0c00720c */ /* 0x000fe40000f25270 */
[----:B------:R-:W-:-:S02]  /*1450*/  SHF.R.U32.HI R10, RZ, R10, R11 ;  /* 0x0000000aff0a7219 */ /* 0x000fc4000001160b */
[----:B------:R-:W-:Y:S02]  /*1460*/  PLOP3.LUT P0, PT, P0, P1, PT, 0xf8, 0x8f ;  /* 0x00000000008f781c */ /* 0x000fe40000703f70 */
[----:B------:R-:W-:Y:S02]  /*1470*/  SHF.R.U32.HI R12, RZ, 0x1, R10 ;  /* 0x00000001ff0c7819 */ /* 0x000fe4000001160a */
[----:B------:R-:W-:-:S04]  /*1480*/  SEL R3, RZ, 0x1, !P0 ;  /* 0x00000001ff037807 */ /* 0x000fc80004000000 */
[----:B------:R-:W-:-:S04]  /*1490*/  LOP3.LUT R3, R3, 0x1, R12, 0xf8, !PT ;  /* 0x0000000103037812 */ /* 0x000fc800078ef80c */
[----:B------:R-:W-:-:S05]  /*14a0*/  LOP3.LUT R3, R3, R10, RZ, 0xc0, !PT ;  /* 0x0000000a03037212 */ /* 0x000fca00078ec0ff */
[----:B------:R-:W-:-:S05]  /*14b0*/  IMAD.IADD R3, R12, 0x1, R3 ;  /* 0x000000010c037824 */ /* 0x000fca00078e0203 */
[----:B------:R-:W-:Y:S01]  /*14c0*/  LOP3.LUT R0, R3, R0, RZ, 0xfc, !PT ;  /* 0x0000000003007212 */ /* 0x000fe200078efcff */
[----:B------:R-:W-:Y:S06]  /*14d0*/  BRA `(.L_x_19) ;  /* 0x0000000000107947 */ /* 0x000fec0003800000 */
.L_x_18:
[----:B------:R-:W-:-:S04]  /*14e0*/  LOP3.LUT R0, R0, 0x80000000, RZ, 0xc0, !PT ;  /* 0x8000000000007812 */ /* 0x000fc800078ec0ff */
[----:B------:R-:W-:Y:S01]  /*14f0*/  LOP3.LUT R0, R0, 0x7f800000, RZ, 0xfc, !PT ;  /* 0x7f80000000007812 */ /* 0x000fe200078efcff */
[----:B------:R-:W-:Y:S06]  /*1500*/  BRA `(.L_x_19) ;  /* 0x0000000000047947 */ /* 0x000fec0003800000 */
.L_x_17:
[----:B------:R-:W-:-:S07]  /*1510*/  IMAD R0, R11, 0x800000, R0 ;  /* 0x008000000b007824 */ /* 0x000fce00078e0200 */
.L_x_19:
[----:B------:R-:W-:Y:S05]  /*1520*/  BSYNC.RECONVERGENT B2 ;  /* 0x0000000000027941 */ /* 0x000fea0003800200 */
.L_x_16:
[----:B------:R-:W-:Y:S05]  /*1530*/  BRA `(.L_x_20) ;  /* 0x0000000000207947 */ /* 0x000fea0003800000 */
.L_x_15:
[----:B------:R-:W-:-:S04]  /*1540*/  LOP3.LUT R0, R3, 0x80000000, R0, 0x48, !PT ;  /* 0x8000000003007812 */ /* 0x000fc800078e4800 */
[----:B------:R-:W-:Y:S01]  /*1550*/  LOP3.LUT R0, R0, 0x7f800000, RZ, 0xfc, !PT ;  /* 0x7f80000000007812 */ /* 0x000fe200078efcff */
[----:B------:R-:W-:Y:S06]  /*1560*/  BRA `(.L_x_20) ;  /* 0x0000000000147947 */ /* 0x000fec0003800000 */
.L_x_14:
[----:B------:R-:W-:Y:S01]  /*1570*/  LOP3.LUT R0, R3, 0x80000000, R0, 0x48, !PT ;  /* 0x8000000003007812 */ /* 0x000fe200078e4800 */
[----:B------:R-:W-:Y:S06]  /*1580*/  BRA `(.L_x_20) ;  /* 0x00000000000c7947 */ /* 0x000fec0003800000 */
.L_x_13:
[----:B------:R-:W0:Y:S01]  /*1590*/  MUFU.RSQ R0, -QNAN ;  /* 0xffc0000000007908 */ /* 0x000e220000001400 */
[----:B------:R-:W-:Y:S05]  /*15a0*/  BRA `(.L_x_20) ;  /* 0x0000000000047947 */ /* 0x000fea0003800000 */
.L_x_12:
[----:B------:R-:W-:-:S07]  /*15b0*/  FADD.FTZ R0, R0, R3 ;  /* 0x0000000300007221 */ /* 0x000fce0000010000 */
.L_x_20:
[----:B------:R-:W-:Y:S05]  /*15c0*/  BSYNC.RECONVERGENT B1 ;  /* 0x0000000000017941 */ /* 0x000fea0003800200 */
.L_x_10:
[----:B------:R-:W-:Y:S01]  /*15d0*/  MOV R10, R4 ;  /* 0x00000004000a7202 */ /* 0x000fe20000000f00 */
[----:B------:R-:W-:-:S04]  /*15e0*/  IMAD.MOV.U32 R11, RZ, RZ, 0x0 ;  /* 0x00000000ff0b7424 */ /* 0x000fc800078e00ff */
[----:B0-----:R-:W-:Y:S05]  /*15f0*/  RET.REL.NODEC R10 `(rope_bf16) ;  /* 0xffffffe80a807950 */ /* 0x001fea0003c3ffff */
.L_x_21:
[----:B------:R-:W-:-:S00]  /*1600*/  BRA `(.L_x_21) ;  /* 0xfffffffc00fc7947 */ /* 0x000fc0000383ffff */
[----:B------:R-:W-:-:S00]  /*1610*/  NOP ;  /* 0x0000000000007918 */ /* 0x000fc00000000000 */
        /* <DEDUP_REMOVED lines=14> */
.L_x_66:


//--------------------- .text.rope_f16            --------------------------
	.section	.text.rope_f16,"ax",@progbits
	.align	128
        .global         rope_f16
        .type           rope_f16,@function
        .size           rope_f16,(.L_x_67 - rope_f16)
        .other          rope_f16,@"STO_CUDA_ENTRY STV_DEFAULT"
rope_f16:
.text.rope_f16:
        /* <DEDUP_REMOVED lines=47> */
[----:B-----5:R-:W-:Y:S05]  /*02f0*/  CALL.REL.NOINC `($__internal_1_$__cuda_sm3x_div_rn_noftz_f32_slowpath) ;  /* 0x0000000c00247944 */ /* 0x020fea0003c00000 */
[----:B------:R-:W-:-:S07]  /*0300*/  IMAD.MOV.U32 R3, RZ, RZ, R0 ;  /* 0x000000ffff037224 */ /* 0x000fce00078e0000 */
.L_x_23:
[----:B------:R-:W-:Y:S05]  /*0310*/  BSYNC.RECONVERGENT B0 ;  /* 0x0000000000007941 */ /* 0x000fea0003800200 */
.L_x_22:
        /* <DEDUP_REMOVED lines=80> */
.L_x_26:
        /* <DEDUP_REMOVED lines=10> */
.L_x_25:
[----:B------:R-:W-:Y:S05]  /*08c0*/  BSYNC.RECONVERGENT B0 ;  /* 0x0000000000007941 */ /* 0x000fea0003800200 */
.L_x_24:
        /* <DEDUP_REMOVED lines=12> */
[----:B-----5:R-:W-:Y:S05]  /*0990*/  CALL.REL.NOINC `($__internal_1_$__cuda_sm3x_div_rn_noftz_f32_slowpath) ;  /* 0x00000004007c7944 */ /* 0x020fea0003c00000 */
[----:B------:R-:W-:-:S07]  /*09a0*/  IMAD.MOV.U32 R11, RZ, RZ, R0 ;  /* 0x000000ffff0b7224 */ /* 0x000fce00078e0000 */
.L_x_28:
[----:B------:R-:W-:Y:S05]  /*09b0*/  BSYNC.RECONVERGENT B0 ;  /* 0x0000000000007941 */ /* 0x000fea0003800200 */
.L_x_27:
        /* <DEDUP_REMOVED lines=20> */
.L_x_31:
        /* <DEDUP_REMOVED lines=44> */
.L_x_30:
[----:B------:R-:W-:Y:S05]  /*0dc0*/  BSYNC.RECONVERGENT B0 ;  /* 0x0000000000007941 */ /* 0x000fea0003800200 */
.L_x_29:
        /* <DEDUP_REMOVED lines=20> */
[----:B------:R-:W-:Y:S02]  /*0f10*/  F2FP.F16.F32.PACK_AB R0, R0, R3 ;  /* 0x000000030000723e */ /* 0x000fe400000000ff */
[----:B-----5:R-:W-:-:S05]  /*0f20*/  PRMT R3, R14, 0x5410, R5 ;  /* 0x000054100e037816 */ /* 0x020fca0000000005 */
[----:B------:R-:W-:-:S04]  /*0f30*/  HMUL2 R2, R3, R0.H1_H1 ;  /* 0x3000000003027232 */ /* 0x000fc80000000000 */
[-CC-:B------:R-:W-:Y:S02]  /*0f40*/  HFMA2 R5, R5.H0_H0, R0.reuse.H0_H0, -R2.reuse.H0_H0 ;  /* 0x2000000005057231 */ /* 0x180fe40000140802 */
[----:B------:R-:W-:-:S03]  /*0f50*/  HFMA2 R0, R14.H0_H0, R0.H0_H0, R2.H1_H1 ;  /* 0x200000000e007231 */ /* 0x000fc60000060802 */
[----:B------:R-:W-:Y:S04]  /*0f60*/  STG.E.U16 desc[UR6][R8.64], R5 ;  /* 0x0000000508007986 */ /* 0x000fe8000c101506 */
[----:B------:R-:W-:Y:S01]  /*0f70*/  STG.E.U16 desc[UR6][R6.64], R0 ;  /* 0x0000000006007986 */ /* 0x000fe2000c101506 */
[----:B------:R-:W-:Y:S05]  /*0f80*/  EXIT ;  /* 0x000000000000794d */ /* 0x000fea0003800000 */
        .weak           $__internal_1_$__cuda_sm3x_div_rn_noftz_f32_slowpath
        .type           $__internal_1_$__cuda_sm3x_div_rn_noftz_f32_slowpath,@function
        .size           $__internal_1_$__cuda_sm3x_div_rn_noftz_f32_slowpath,(.L_x_67 - $__internal_1_$__cuda_sm3x_div_rn_noftz_f32_slowpath)
$__internal_1_$__cuda_sm3x_div_rn_noftz_f32_slowpath:
        /* <DEDUP_REMOVED lines=34> */
.L_x_33:
        /* <DEDUP_REMOVED lines=51> */
.L_x_40:
[----:B------:R-:W-:-:S04]  /*14e0*/  LOP3.LUT R0, R0, 0x80000000, RZ, 0xc0, !PT ;  /* 0x8000000000007812 */ /* 0x000fc800078ec0ff */
[----:B------:R-:W-:Y:S01]  /*14f0*/  LOP3.LUT R0, R0, 0x7f800000, RZ, 0xfc, !PT ;  /* 0x7f80000000007812 */ /* 0x000fe200078efcff */
[----:B------:R-:W-:Y:S06]  /*1500*/  BRA `(.L_x_41) ;  /* 0x0000000000047947 */ /* 0x000fec0003800000 */
.L_x_39:
[----:B------:R-:W-:-:S07]  /*1510*/  IMAD R0, R11, 0x800000, R0 ;  /* 0x008000000b007824 */ /* 0x000fce00078e0200 */
.L_x_41:
[----:B------:R-:W-:Y:S05]  /*1520*/  BSYNC.RECONVERGENT B2 ;  /* 0x0000000000027941 */ /* 0x000fea0003800200 */
.L_x_38:
[----:B------:R-:W-:Y:S05]  /*1530*/  BRA `(.L_x_42) ;  /* 0x0000000000207947 */ /* 0x000fea0003800000 */
.L_x_37:
[----:B------:R-:W-:-:S04]  /*1540*/  LOP3.LUT R0, R3, 0x80000000, R0, 0x48, !PT ;  /* 0x8000000003007812 */ /* 0x000fc800078e4800 */
[----:B------:R-:W-:Y:S01]  /*1550*/  LOP3.LUT R0, R0, 0x7f800000, RZ, 0xfc, !PT ;  /* 0x7f80000000007812 */ /* 0x000fe200078efcff */
[----:B------:R-:W-:Y:S06]  /*1560*/  BRA `(.L_x_42) ;  /* 0x0000000000147947 */ /* 0x000fec0003800000 */
.L_x_36:
[----:B------:R-:W-:Y:S01]  /*1570*/  LOP3.LUT R0, R3, 0x80000000, R0, 0x48, !PT ;  /* 0x8000000003007812 */ /* 0x000fe200078e4800 */
[----:B------:R-:W-:Y:S06]  /*1580*/  BRA `(.L_x_42) ;  /* 0x00000000000c7947 */ /* 0x000fec0003800000 */
.L_x_35:
[----:B------:R-:W0:Y:S01]  /*1590*/  MUFU.RSQ R0, -QNAN ;  /* 0xffc0000000007908 */ /* 0x000e220000001400 */
[----:B------:R-:W-:Y:S05]  /*15a0*/  BRA `(.L_x_42) ;  /* 0x0000000000047947 */ /* 0x000fea0003800000 */
.L_x_34:
[----:B------:R-:W-:-:S07]  /*15b0*/  FADD.FTZ R0, R0, R3 ;  /* 0x0000000300007221 */ /* 0x000fce0000010000 */
.L_x_42:
[----:B------:R-:W-:Y:S05]  /*15c0*/  BSYNC.RECONVERGENT B1 ;  /* 0x0000000000017941 */ /* 0x000fea0003800200 */
.L_x_32:
[----:B------:R-:W-:Y:S01]  /*15d0*/  MOV R10, R4 ;  /* 0x00000004000a7202 */ /* 0x000fe20000000f00 */
[----:B------:R-:W-:-:S04]  /*15e0*/  IMAD.MOV.U32 R11, RZ, RZ, 0x0 ;  /* 0x00000000ff0b7424 */ /* 0x000fc800078e00ff */
[----:B0-----:R-:W-:Y:S05]  /*15f0*/  RET.REL.NODEC R10 `(rope_f16) ;  /* 0xffffffe80a807950 */ /* 0x001fea0003c3ffff */
.L_x_43:
        /* <DEDUP_REMOVED lines=16> */
.L_x_67:


//--------------------- .text.rope_f32            --------------------------
	.section	.text.rope_f32,"ax",@progbits
	.align	128
        .global         rope_f32
        .type           rope_f32,@function
        .size           rope_f32,(.L_x_68 - rope_f32)
        .other          rope_f32,@"STO_CUDA_ENTRY STV_DEFAULT"
rope_f32:
.text.rope_f32:
        /* <DEDUP_REMOVED lines=28> */
[----:B-1----:R0:W5:Y:S01]  /*01c0*/  LDG.E R5, desc[UR6][R8.64] ;  /* 0x0000000608057981 */ /* 0x002162000c1e1900 */
[----:B------:R-:W-:-:S05]  /*01d0*/  IMAD.WIDE R6, R7, 0x4, R8 ;  /* 0x0000000407067825 */ /* 0x000fca00078e0208 */
[----:B------:R0:W5:Y:S01]  /*01e0*/  LDG.E R11, desc[UR6][R6.64] ;  /* 0x00000006060b7981 */ /* 0x000162000c1e1900 */
        /* <DEDUP_REMOVED lines=16> */
[----:B-----5:R-:W-:Y:S05]  /*02f0*/  CALL.REL.NOINC `($__internal_2_$__cuda_sm3x_div_rn_noftz_f32_slowpath) ;  /* 0x0000000c00207944 */ /* 0x020fea0003c00000 */
[----:B------:R-:W-:-:S07]  /*0300*/  IMAD.MOV.U32 R3, RZ, RZ, R0 ;  /* 0x000000ffff037224 */ /* 0x000fce00078e0000 */
.L_x_45:
[----:B------:R-:W-:Y:S05]  /*0310*/  BSYNC.RECONVERGENT B0 ;  /* 0x0000000000007941 */ /* 0x000fea0003800200 */
.L_x_44:
[----:B------:R-:W0:Y:S01]  /*0320*/  LDC R0, c[0x0][0x38c] ;  /* 0x0000e300ff007b82 */ /* 0x000e220000000800 */
        /* <DEDUP_REMOVED lines=14> */
[----:B0-----:R-:W-:Y:S01]  /*0410*/  FMUL R4, R12, R19 ;  /* 0x000000130c047220 */ /* 0x001fe20000400000 */
[----:B------:R-:W-:-:S03]  /*0420*/  IMAD.MOV.U32 R19, RZ, RZ, 0x3a2c32e4 ;  /* 0x3a2c32e4ff137424 */ /* 0x000fc600078e00ff */
        /* <DEDUP_REMOVED lines=33> */
[----:B------:R-:W-:-:S03]  /*0640*/  FFMA R10, R15, R12, 0.0013391353422775864601 ;  /* 0x3aaf85ed0f0a7423 */ /* 0x000fc6000000000c */
        /* <DEDUP_REMOVED lines=8> */
[----:B------:R-:W-:Y:S01]  /*06d0*/  VIADD R15, R17, 0x7f000000 ;  /* 0x7f000000110f7836 */ /* 0x000fe20000000000 */
[----:B-1----:R-:W-:-:S03]  /*06e0*/  LEA R17, R14, -R17, 0x17 ;  /* 0x800000110e117211 */ /* 0x002fc600078eb8ff */
        /* <DEDUP_REMOVED lines=19> */
.L_x_48:
        /* <DEDUP_REMOVED lines=10> */
.L_x_47:
[----:B------:R-:W-:Y:S05]  /*08c0*/  BSYNC.RECONVERGENT B0 ;  /* 0x0000000000007941 */ /* 0x000fea0003800200 */
.L_x_46:
        /* <DEDUP_REMOVED lines=12> */
[----:B-----5:R-:W-:Y:S05]  /*0990*/  CALL.REL.NOINC `($__internal_2_$__cuda_sm3x_div_rn_noftz_f32_slowpath) ;  /* 0x0000000400787944 */ /* 0x020fea0003c00000 */
[----:B------:R-:W-:-:S07]  /*09a0*/  MOV R15, R0 ;  /* 0x00000000000f7202 */ /* 0x000fce0000000f00 */
.L_x_50:
[----:B------:R-:W-:Y:S05]  /*09b0*/  BSYNC.RECONVERGENT B0 ;  /* 0x0000000000007941 */ /* 0x000fea0003800200 */
.L_x_49:
        /* <DEDUP_REMOVED lines=11> */
[----:B------:R-:W-:Y:S01]  /*0a70*/  @!P0 IMAD.MOV.U32 R2, RZ, RZ, RZ ;  /* 0x000000ffff028224 */ /* 0x000fe200078e00ff */
[----:B------:R-:W-:Y:S06]  /*0a80*/  @!P0 BRA `(.L_x_52) ;  /* 0x0000000000cc8947 */ /* 0x000fec0003800000 */
[----:B------:R-:W-:Y:S02]  /*0a90*/  IMAD.SHL.U32 R2, R15, 0x100, RZ ;  /* 0x000001000f027824 */ /* 0x000fe400078e00ff */
[----:B------:R-:W-:Y:S02]  /*0aa0*/  HFMA2 R10, -RZ, RZ, 0, 0 ;  /* 0x00000000ff0a7431 */ /* 0x000fe400000001ff */
[----:B------:R-:W-:Y:S01]  /*0ab0*/  IMAD.MOV.U32 R0, RZ, RZ, R1 ;  /* 0x000000ffff007224 */ /* 0x000fe200078e0001 */
[----:B------:R-:W0:Y:S01]  /*0ac0*/  LDCU.64 UR8, c[0x4][URZ] ;  /* 0x01000000ff0877ac */ /* 0x000e220008000a00 */
[----:B------:R-:W-:Y:S01]  /*0ad0*/  LOP3.LUT R19, R2, 0x80000000, RZ, 0xfc, !PT ;  /* 0x8000000002137812 */ /* 0x000fe200078efcff */
[----:B------:R-:W-:Y:S01]  /*0ae0*/  UMOV UR5, URZ ;  /* 0x000000ff00057c82 */ /* 0x000fe20008000000 */
[----:B------:R-:W-:-:S05]  /*0af0*/  UMOV UR4, URZ ;  /* 0x000000ff00047c82 */ /* 0x000fca0008000000 */
.L_x_53:
[----:B0-----:R-:W-:Y:S01]  /*0b00*/  IMAD.U32 R12, RZ, RZ, UR8 ;  /* 0x00000008ff0c7e24 */ /* 0x001fe2000f8e00ff */
[----:B------:R-:W-:-:S05]  /*0b10*/  MOV R13, UR9 ;  /* 0x00000009000d7c02 */ /* 0x000fca0008000f00 */
        /* <DEDUP_REMOVED lines=42> */
.L_x_52:
[----:B------:R-:W-:Y:S05]  /*0dc0*/  BSYNC.RECONVERGENT B0 ;  /* 0x0000000000007941 */ /* 0x000fea0003800200 */
.L_x_51:
        /* <DEDUP_REMOVED lines=12> */
[----:B------:R-:W-:-:S03]  /*0e90*/  FFMA R13, R13, R10, R0 ;  /* 0x0000000a0d0d7223 */ /* 0x000fc60000000000 */
[----:B------:R-:W-:Y:S01]  /*0ea0*/  FFMA R4, R3, R4, 1 ;  /* 0x3f80000003047423 */ /* 0x000fe20000000004 */
[----:B------:R-:W-:-:S04]  /*0eb0*/  VIADD R3, R2, 0x1 ;  /* 0x0000000102037836 */ /* 0x000fc80000000000 */
[----:B------:R-:W-:Y:S02]  /*0ec0*/  FSEL R0, R4, R13, !P0 ;  /* 0x0000000d04007208 */ /* 0x000fe40004000000 */
[----:B------:R-:W-:Y:S02]  /*0ed0*/  LOP3.LUT P2, RZ, R3, 0x2, RZ, 0xc0, !PT ;  /* 0x0000000203ff7812 */ /* 0x000fe4000784c0ff */
[----:B------:R-:W-:Y:S02]  /*0ee0*/  FSEL R4, R13, R4, !P0 ;  /* 0x000000040d047208 */ /* 0x000fe40004000000 */
[----:B------:R-:W-:Y:S02]  /*0ef0*/  FSEL R0, R0, -R0, !P1 ;  /* 0x8000000000007208 */ /* 0x000fe40004800000 */
[----:B------:R-:W-:-:S03]  /*0f00*/  FSEL R4, R4, -R4, !P2 ;  /* 0x8000000404047208 */ /* 0x000fc60005000000 */
[-C--:B-----5:R-:W-:Y:S01]  /*0f10*/  FMUL R2, R11, R0.reuse ;  /* 0x000000000b027220 */ /* 0x0a0fe20000400000 */
[----:B------:R-:W-:-:S03]  /*0f20*/  FMUL R0, R5, R0 ;  /* 0x0000000005007220 */ /* 0x000fc60000400000 */
[-C--:B------:R-:W-:Y:S01]  /*0f30*/  FFMA R5, R5, R4.reuse, -R2 ;  /* 0x0000000405057223 */ /* 0x080fe20000000802 */
[----:B------:R-:W-:-:S04]  /*0f40*/  FFMA R11, R11, R4, R0 ;  /* 0x000000040b0b7223 */ /* 0x000fc80000000000 */
[----:B------:R-:W-:Y:S04]  /*0f50*/  STG.E desc[UR6][R8.64], R5 ;  /* 0x0000000508007986 */ /* 0x000fe8000c101906 */
[----:B------:R-:W-:Y:S01]  /*0f60*/  STG.E desc[UR6][R6.64], R11 ;  /* 0x0000000b06007986 */ /* 0x000fe2000c101906 */
[----:B------:R-:W-:Y:S05]  /*0f70*/  EXIT ;  /* 0x000000000000794d */ /* 0x000fea0003800000 */
        .weak           $__internal_2_$__cuda_sm3x_div_rn_noftz_f32_slowpath
        .type           $__internal_2_$__cuda_sm3x_div_rn_noftz_f32_slowpath,@function
        .size           $__internal_2_$__cuda_sm3x_div_rn_noftz_f32_slowpath,(.L_x_68 - $__internal_2_$__cuda_sm3x_div_rn_noftz_f32_slowpath)
$__internal_2_$__cuda_sm3x_div_rn_noftz_f32_slowpath:
        /* <DEDUP_REMOVED lines=34> */
.L_x_55:
[----:B------:R-:W-:Y:S01]  /*11a0*/  LEA R14, R12, 0xc0800000, 0x17 ;  /* 0xc08000000c0e7811 */ /* 0x000fe200078eb8ff */
[----:B------:R-:W-:Y:S03]  /*11b0*/  BSSY.RECONVERGENT B2, `(.L_x_60) ;  /* 0x0000036000027945 */ /* 0x000fe60003800200 */
[----:B------:R-:W-:Y:S01]  /*11c0*/  IADD3 R14, PT, PT, -R14, R3, RZ ;  /* 0x000000030e0e7210 */ /* 0x000fe20007ffe1ff */
[----:B------:R-:W-:-:S03]  /*11d0*/  VIADD R3, R16, 0xffffff81 ;  /* 0xffffff8110037836 */ /* 0x000fc60000000000 */
[----:B------:R-:W0:Y:S01]  /*11e0*/  MUFU.RCP R15, R14 ;  /* 0x0000000e000f7308 */ /* 0x000e220000001000 */
[----:B------:R-:W-:Y:S01]  /*11f0*/  FADD.FTZ R17, -R14, -RZ ;  /* 0x800000ff0e117221 */ /* 0x000fe20000010100 */
[----:B------:R-:W-:-:S03]  /*1200*/  IMAD R0, R3, -0x800000, R0 ;  /* 0xff80000003007824 */ /* 0x000fc600078e0200 */
[----:B0-----:R-:W-:-:S04]  /*1210*/  FFMA R16, R15, R17, 1 ;  /* 0x3f8000000f107423 */ /* 0x001fc80000000011 */
[----:B------:R-:W-:-:S04]  /*1220*/  FFMA R18, R15, R16, R15 ;  /* 0x000000100f127223 */ /* 0x000fc8000000000f */
[----:B------:R-:W-:-:S04]  /*1230*/  FFMA R15, R0, R18, RZ ;  /* 0x00000012000f7223 */ /* 0x000fc800000000ff */
[----:B------:R-:W-:-:S04]  /*1240*/  FFMA R16, R17, R15, R0 ;  /* 0x0000000f11107223 */ /* 0x000fc80000000000 */
[----:B------:R-:W-:Y:S01]  /*1250*/  FFMA R19, R18, R16, R15 ;  /* 0x0000001012137223 */ /* 0x000fe2000000000f */
[----:B------:R-:W-:-:S03]  /*1260*/  IADD3 R15, PT, PT, R3, 0x7f, -R12 ;  /* 0x0000007f030f7810 */ /* 0x000fc60007ffe80c */
[----:B------:R-:W-:Y:S02]  /*1270*/  FFMA R16, R17, R19, R0 ;  /* 0x0000001311107223 */ /* 0x000fe40000000000 */
[----:B------:R-:W-:Y:S02]  /*1280*/  IMAD.IADD R15, R15, 0x1, R10 ;  /* 0x000000010f0f7824 */ /* 0x000fe400078e020a */
        /* <DEDUP_REMOVED lines=14> */
[-CC-:B------:R-:W-:Y:S01]  /*1370*/  FFMA.RZ R3, R18, R16.reuse, R19.reuse ;  /* 0x0000001012037223 */ /* 0x180fe2000000c013 */
[----:B------:R-:W-:Y:S02]  /*1380*/  VIADD R15, R14, 0x20 ;  /* 0x000000200e0f7836 */ /* 0x000fe40000000000 */
[-CC-:B------:R-:W-:Y:S01]  /*1390*/  FFMA.RM R10, R18, R16.reuse, R19.reuse ;  /* 0x00000010120a7223 */ /* 0x180fe20000004013 */
[----:B------:R-:W-:Y:S02]  /*13a0*/  ISETP.NE.AND P2, PT, R14, RZ, PT ;  /* 0x000000ff0e00720c */ /* 0x000fe40003f45270 */
[----:B------:R-:W-:Y:S01]  /*13b0*/  LOP3.LUT R12, R3, 0x7fffff, RZ, 0xc0, !PT ;  /* 0x007fffff030c7812 */ /* 0x000fe200078ec0ff */
[----:B------:R-:W-:Y:S01]  /*13c0*/  FFMA.RP R3, R18, R16, R19 ;  /* 0x0000001012037223 */ /* 0x000fe20000008013 */
[----:B------:R-:W-:Y:S02]  /*13d0*/  ISETP.NE.AND P1, PT, R14, RZ, PT ;  /* 0x000000ff0e00720c */ /* 0x000fe40003f25270 */
[----:B------:R-:W-:-:S02]  /*13e0*/  LOP3.LUT R12, R12, 0x800000, RZ, 0xfc, !PT ;  /* 0x008000000c0c7812 */ /* 0x000fc400078efcff */
[----:B------:R-:W-:Y:S02]  /*13f0*/  IADD3 R14, PT, PT, -R14, RZ, RZ ;  /* 0x000000ff0e0e7210 */ /* 0x000fe40007ffe1ff */
        /* <DEDUP_REMOVED lines=13> */
.L_x_62:
[----:B------:R-:W-:-:S04]  /*14d0*/  LOP3.LUT R0, R0, 0x80000000, RZ, 0xc0, !PT ;  /* 0x8000000000007812 */ /* 0x000fc800078ec0ff */
[----:B------:R-:W-:Y:S01]  /*14e0*/  LOP3.LUT R0, R0, 0x7f800000, RZ, 0xfc, !PT ;  /* 0x7f80000000007812 */ /* 0x000fe200078efcff */
[----:B------:R-:W-:Y:S06]  /*14f0*/  BRA `(.L_x_63) ;  /* 0x0000000000047947 */ /* 0x000fec0003800000 */
.L_x_61:
[----:B------:R-:W-:-:S07]  /*1500*/  IMAD R0, R15, 0x800000, R0 ;  /* 0x008000000f007824 */ /* 0x000fce00078e0200 */
.L_x_63:
[----:B------:R-:W-:Y:S05]  /*1510*/  BSYNC.RECONVERGENT B2 ;  /* 0x0000000000027941 */ /* 0x000fea0003800200 */
.L_x_60:
[----:B------:R-:W-:Y:S05]  /*1520*/  BRA `(.L_x_64) ;  /* 0x0000000000207947 */ /* 0x000fea0003800000 */
.L_x_59:
[----:B------:R-:W-:-:S04]  /*1530*/  LOP3.LUT R0, R3, 0x80000000, R0, 0x48, !PT ;  /* 0x8000000003007812 */ /* 0x000fc800078e4800 */
[----:B------:R-:W-:Y:S01]  /*1540*/  LOP3.LUT R0, R0, 0x7f800000, RZ, 0xfc, !PT ;  /* 0x7f80000000007812 */ /* 0x000fe200078efcff */
[----:B------:R-:W-:Y:S06]  /*1550*/  BRA `(.L_x_64) ;  /* 0x0000000000147947 */ /* 0x000fec0003800000 */
.L_x_58:
[----:B------:R-:W-:Y:S01]  /*1560*/  LOP3.LUT R0, R3, 0x80000000, R0, 0x48, !PT ;  /* 0x8000000003007812 */ /* 0x000fe200078e4800 */
[----:B------:R-:W-:Y:S06]  /*1570*/  BRA `(.L_x_64) ;  /* 0x00000000000c7947 */ /* 0x000fec0003800000 */
.L_x_57:
[----:B------:R-:W0:Y:S01]  /*1580*/  MUFU.RSQ R0, -QNAN ;  /* 0xffc0000000007908 */ /* 0x000e220000001400 */
[----:B------:R-:W-:Y:S05]  /*1590*/  BRA `(.L_x_64) ;  /* 0x0000000000047947 */ /* 0x000fea0003800000 */
.L_x_56:
[----:B------:R-:W-:-:S07]  /*15a0*/  FADD.FTZ R0, R0, R3 ;  /* 0x0000000300007221 */ /* 0x000fce0000010000 */
.L_x_64:
[----:B------:R-:W-:Y:S05]  /*15b0*/  BSYNC.RECONVERGENT B1 ;  /* 0x0000000000017941 */ /* 0x000fea0003800200 */
.L_x_54:
[----:B------:R-:W-:Y:S01]  /*15c0*/  MOV R14, R4 ;  /* 0x00000004000e7202 */ /* 0x000fe20000000f00 */
[----:B------:R-:W-:-:S04]  /*15d0*/  IMAD.MOV.U32 R15, RZ, RZ, 0x0 ;  /* 0x00000000ff0f7424 */ /* 0x000fc800078e00ff */
[----:B0-----:R-:W-:Y:S05]  /*15e0*/  RET.REL.NODEC R14 `(rope_f32) ;  /* 0xffffffe80e847950 */ /* 0x001fea0003c3ffff */
.L_x_65:
        /* <DEDUP_REMOVED lines=9> */
.L_x_68:


//--------------------- .nv.global.init           --------------------------
	.section	.nv.global.init,"aw",@progbits
	.align	4
.nv.global.init:
	.type		__cudart_i2opi_f,@object
	.size		__cudart_i2opi_f,(.L_0 - __cudart_i2opi_f)
__cudart_i2opi_f:
        /*0000*/ 	.byte	0x41, 0x90, 0x43, 0x3c, 0x99, 0x95, 0x62, 0xdb, 0xc0, 0xdd, 0x34, 0xf5, 0xd1, 0x57, 0x27, 0xfc
        /*0010*/ 	.byte	0x29, 0x15, 0x44, 0x4e, 0x6e, 0x83, 0xf9, 0xa2
.L_0:


//--------------------- .nv.shared.reserved.0     --------------------------
	.section	.nv.shared.reserved.0,"aw",@nobits
	.weak		__nv_reservedSMEM_offset_0_alias
	.size		__nv_reservedSMEM_offset_0_alias, 0, 64
	.other		__nv_reservedSMEM_offset_0_alias,@"STO_CUDA_RESERVED_SHARED STV_DEFAULT"
__nv_reservedSMEM_offset_0_alias:
	.zero		0
	.zero		64


//--------------------- .nv.constant0.rope_bf16   --------------------------
	.section	.nv.constant0.rope_bf16,"a",@progbits
	.sectionflags	@""
	.align	4
.nv.constant0.rope_bf16:
	.zero		924


//--------------------- .nv.constant0.rope_f16    --------------------------
	.section	.nv.constant0.rope_f16,"a",@progbits
	.sectionflags	@""
	.align	4
.nv.constant0.rope_f16:
	.zero		924


//--------------------- .nv.constant0.rope_f32    --------------------------
	.section	.nv.constant0.rope_f32,"a",@progbits
	.sectionflags	@""
	.align	4
.nv.constant0.rope_f32:
	.zero		924


//--------------------- SYMBOLS --------------------------

	.type		.nv.reservedSmem.offset0,@object
	.size		.nv.reservedSmem.offset0,0x4
